def matmul_kernel(
    a_ptr,
    b_ptr,
    c_ptr,
    M,
    N,
    K,
    stride_am,
    stride_ak,
    stride_bk,
    stride_bn,
    stride_cm,
    stride_cn,
    BLOCK_M: tl.constexpr,
    BLOCK_N: tl.constexpr,
    BLOCK_K: tl.constexpr,
    GROUP_M: tl.constexpr,
):
    pid = tl.program_id(axis=0)
    num_pid_m = tl.cdiv(M, BLOCK_M)
    num_pid_n = tl.cdiv(N, BLOCK_N)
    num_pid_in_group = GROUP_M * num_pid_n
    group_id = pid // num_pid_in_group
    first_pid_m = group_id * GROUP_M
    group_size_m = min(num_pid_m - first_pid_m, GROUP_M)
    pid_m = first_pid_m + ((pid % num_pid_in_group) % group_size_m)
    pid_n = (pid % num_pid_in_group) // group_size_m

    offs_am = (pid_m * BLOCK_M + tl.arange(0, BLOCK_M)) % M
    offs_bn = (pid_n * BLOCK_N + tl.arange(0, BLOCK_N)) % N
    offs_k = tl.arange(0, BLOCK_K)
    a_ptrs = a_ptr + offs_am[:, None] * stride_am + offs_k[None, :] * stride_ak
    b_ptrs = b_ptr + offs_k[:, None] * stride_bk + offs_bn[None, :] * stride_bn

    acc = tl.zeros((BLOCK_M, BLOCK_N), dtype=tl.float32)
    for kk in range(0, tl.cdiv(K, BLOCK_K)):
        a = tl.load(a_ptrs, mask=offs_k[None, :] < K - kk * BLOCK_K, other=0.0)
        b = tl.load(b_ptrs, mask=offs_k[:, None] < K - kk * BLOCK_K, other=0.0)
        acc = tl.dot(a, b, acc)
        a_ptrs += BLOCK_K * stride_ak
        b_ptrs += BLOCK_K * stride_bk

    c = acc.to(c_ptr.dtype.element_ty)
    offs_cm = pid_m * BLOCK_M + tl.arange(0, BLOCK_M)
    offs_cn = pid_n * BLOCK_N + tl.arange(0, BLOCK_N)
    c_ptrs = c_ptr + offs_cm[:, None] * stride_cm + offs_cn[None, :] * stride_cn
    mask = (offs_cm[:, None] < M) & (offs_cn[None, :] < N)
    tl.store(c_ptrs, c, mask=mask)

# config = {"BLOCK_K": 64, "BLOCK_M": 512, "BLOCK_N": 32, "GROUP_M": 8, "arch": "sm_80", "dtype": "fp16", "num_ctas": 1, "num_stages": 2, "num_warps": 8}
# arch = sm_80


// ===== COMPILED SASS (sm_80) =====

	.target	sm_80

	.elftype	@"ET_EXEC"


//--------------------- .note.nv.tkinfo           --------------------------
	.section	.note.nv.tkinfo,"",@"SHT_NOTE"
	.sectionflags	@"SHF_NOTE_NV_TKINFO"
	.tkinfo
        /*0018*/ 	.word	0x00000002
        /*0030*/ 	.string	""
        /*0030*/ 	.string	"ptxas"
        /*0030*/ 	.string	"Cuda compilation tools, release 13.0, V13.0.88"
        /*0030*/ 	.string	"Build cuda_13.0.r13.0/compiler.36424714_0"
        /*0030*/ 	.string	"-v  -suppress-debug-info  -lineinfo  -arch sm_80 "



//--------------------- .note.nv.cuinfo           --------------------------
	.section	.note.nv.cuinfo,"",@"SHT_NOTE"
	.sectionflags	@"SHF_NOTE_NV_CUINFO"
        /*0018*/ 	.short	0x0002
        /*001a*/ 	.short	0x0050
        /*001c*/ 	.short	0x0082
	.zero		2


//--------------------- .nv.info                  --------------------------
	.section	.nv.info,"",@"SHT_CUDA_INFO"
	.align	4


	//----- nvinfo : EIATTR_REGCOUNT
	.align		4
        /*0000*/ 	.byte	0x04, 0x2f
        /*0002*/ 	.short	(.L_1 - .L_0)
	.align		4
.L_0:
        /*0004*/ 	.word	index@(matmul_kernel)
        /*0008*/ 	.word	0x00000020


	//----- nvinfo : EIATTR_FRAME_SIZE
	.align		4
.L_1:
        /*000c*/ 	.byte	0x04, 0x11
        /*000e*/ 	.short	(.L_3 - .L_2)
	.align		4
.L_2:
        /*0010*/ 	.word	index@(matmul_kernel)
        /*0014*/ 	.word	0x00000df0


	//----- nvinfo : EIATTR_MIN_STACK_SIZE
	.align		4
.L_3:
        /*0018*/ 	.byte	0x04, 0x12
        /*001a*/ 	.short	(.L_5 - .L_4)
	.align		4
.L_4:
        /*001c*/ 	.word	index@(matmul_kernel)
        /*0020*/ 	.word	0x00000df0
.L_5:


//--------------------- .nv.info.matmul_kernel    --------------------------
	.section	.nv.info.matmul_kernel,"",@"SHT_CUDA_INFO"
	.sectionflags	@""
	.align	4


	//----- nvinfo : EIATTR_CUDA_API_VERSION
	.align		4
        /*0000*/ 	.byte	0x04, 0x37
        /*0002*/ 	.short	(.L_7 - .L_6)
.L_6:
        /*0004*/ 	.word	0x00000082


	//----- nvinfo : EIATTR_SW2861232_WAR
	.align		4
.L_7:
        /*0008*/ 	.byte	0x01, 0x35
	.zero		2


	//----- nvinfo : EIATTR_PARAM_CBANK
	.align		4
        /*000c*/ 	.byte	0x04, 0x0a
        /*000e*/ 	.short	(.L_9 - .L_8)
	.align		4
.L_8:
        /*0010*/ 	.word	index@(.nv.constant0.matmul_kernel)
        /*0014*/ 	.short	0x0160
        /*0016*/ 	.short	0x0050


	//----- nvinfo : EIATTR_CBANK_PARAM_SIZE
	.align		4
.L_9:
        /*0018*/ 	.byte	0x03, 0x19
        /*001a*/ 	.short	0x0050


	//----- nvinfo : EIATTR_KPARAM_INFO
	.align		4
        /*001c*/ 	.byte	0x04, 0x17
        /*001e*/ 	.short	(.L_11 - .L_10)
.L_10:
        /*0020*/ 	.word	0x00000000
        /*0024*/ 	.short	0x000d
        /*0026*/ 	.short	0x0048
        /*0028*/ 	.byte	0x00, 0xf4, 0x21, 0x00


	//----- nvinfo : EIATTR_KPARAM_INFO
	.align		4
.L_11:
        /*002c*/ 	.byte	0x04, 0x17
        /*002e*/ 	.short	(.L_13 - .L_12)
.L_12:
        /*0030*/ 	.word	0x00000000
        /*0034*/ 	.short	0x000c
        /*0036*/ 	.short	0x0040
        /*0038*/ 	.byte	0x00, 0xf4, 0x21, 0x00


	//----- nvinfo : EIATTR_KPARAM_INFO
	.align		4
.L_13:
        /*003c*/ 	.byte	0x04, 0x17
        /*003e*/ 	.short	(.L_15 - .L_14)
.L_14:
        /*0040*/ 	.word	0x00000000
        /*0044*/ 	.short	0x000b
        /*0046*/ 	.short	0x0038
        /*0048*/ 	.byte	0x00, 0xf0, 0x11, 0x00


	//----- nvinfo : EIATTR_KPARAM_INFO
	.align		4
.L_15:
        /*004c*/ 	.byte	0x04, 0x17
        /*004e*/ 	.short	(.L_17 - .L_16)
.L_16:
        /*0050*/ 	.word	0x00000000
        /*0054*/ 	.short	0x000a
        /*0056*/ 	.short	0x0034
        /*0058*/ 	.byte	0x00, 0xf0, 0x11, 0x00


	//----- nvinfo : EIATTR_KPARAM_INFO
	.align		4
.L_17:
        /*005c*/ 	.byte	0x04, 0x17
        /*005e*/ 	.short	(.L_19 - .L_18)
.L_18:
        /*0060*/ 	.word	0x00000000
        /*0064*/ 	.short	0x0009
        /*0066*/ 	.short	0x0030
        /*0068*/ 	.byte	0x00, 0xf0, 0x11, 0x00


	//----- nvinfo : EIATTR_KPARAM_INFO
	.align		4
.L_19:
        /*006c*/ 	.byte	0x04, 0x17
        /*006e*/ 	.short	(.L_21 - .L_20)
.L_20:
        /*0070*/ 	.word	0x00000000
        /*0074*/ 	.short	0x0008
        /*0076*/ 	.short	0x002c
        /*0078*/ 	.byte	0x00, 0xf0, 0x11, 0x00


	//----- nvinfo : EIATTR_KPARAM_INFO
	.align		4
.L_21:
        /*007c*/ 	.byte	0x04, 0x17
        /*007e*/ 	.short	(.L_23 - .L_22)
.L_22:
        /*0080*/ 	.word	0x00000000
        /*0084*/ 	.short	0x0007
        /*0086*/ 	.short	0x0028
        /*0088*/ 	.byte	0x00, 0xf0, 0x11, 0x00


	//----- nvinfo : EIATTR_KPARAM_INFO
	.align		4
.L_23:
        /*008c*/ 	.byte	0x04, 0x17
        /*008e*/ 	.short	(.L_25 - .L_24)
.L_24:
        /*0090*/ 	.word	0x00000000
        /*0094*/ 	.short	0x0006
        /*0096*/ 	.short	0x0024
        /*0098*/ 	.byte	0x00, 0xf0, 0x11, 0x00


	//----- nvinfo : EIATTR_KPARAM_INFO
	.align		4
.L_25:
        /*009c*/ 	.byte	0x04, 0x17
        /*009e*/ 	.short	(.L_27 - .L_26)
.L_26:
        /*00a0*/ 	.word	0x00000000
        /*00a4*/ 	.short	0x0005
        /*00a6*/ 	.short	0x0020
        /*00a8*/ 	.byte	0x00, 0xf0, 0x11, 0x00


	//----- nvinfo : EIATTR_KPARAM_INFO
	.align		4
.L_27:
        /*00ac*/ 	.byte	0x04, 0x17
        /*00ae*/ 	.short	(.L_29 - .L_28)
.L_28:
        /*00b0*/ 	.word	0x00000000
        /*00b4*/ 	.short	0x0004
        /*00b6*/ 	.short	0x001c
        /*00b8*/ 	.byte	0x00, 0xf0, 0x11, 0x00


	//----- nvinfo : EIATTR_KPARAM_INFO
	.align		4
.L_29:
        /*00bc*/ 	.byte	0x04, 0x17
        /*00be*/ 	.short	(.L_31 - .L_30)
.L_30:
        /*00c0*/ 	.word	0x00000000
        /*00c4*/ 	.short	0x0003
        /*00c6*/ 	.short	0x0018
        /*00c8*/ 	.byte	0x00, 0xf0, 0x11, 0x00


	//----- nvinfo : EIATTR_KPARAM_INFO
	.align		4
.L_31:
        /*00cc*/ 	.byte	0x04, 0x17
        /*00ce*/ 	.short	(.L_33 - .L_32)
.L_32:
        /*00d0*/ 	.word	0x00000000
        /*00d4*/ 	.short	0x0002
        /*00d6*/ 	.short	0x0010
        /*00d8*/ 	.byte	0x00, 0xf4, 0x21, 0x00


	//----- nvinfo : EIATTR_KPARAM_INFO
	.align		4
.L_33:
        /*00dc*/ 	.byte	0x04, 0x17
        /*00de*/ 	.short	(.L_35 - .L_34)
.L_34:
        /*00e0*/ 	.word	0x00000000
        /*00e4*/ 	.short	0x0001
        /*00e6*/ 	.short	0x0008
        /*00e8*/ 	.byte	0x00, 0xf4, 0x21, 0x00


	//----- nvinfo : EIATTR_KPARAM_INFO
	.align		4
.L_35:
        /*00ec*/ 	.byte	0x04, 0x17
        /*00ee*/ 	.short	(.L_37 - .L_36)
.L_36:
        /*00f0*/ 	.word	0x00000000
        /*00f4*/ 	.short	0x0000
        /*00f6*/ 	.short	0x0000
        /*00f8*/ 	.byte	0x00, 0xf4, 0x21, 0x00


	//----- nvinfo : EIATTR_MAXREG_COUNT
	.align		4
.L_37:
        /*00fc*/ 	.byte	0x03, 0x1b
        /*00fe*/ 	.short	0x00ff


	//----- nvinfo : EIATTR_NUM_BARRIERS
	.align		4
        /*0100*/ 	.byte	0x02, 0x4c
        /*0102*/ 	.byte	0x01
	.zero		1


	//----- nvinfo : EIATTR_ANNOTATIONS
	.align		4
        /*0104*/ 	.byte	0x04, 0x55
        /*0106*/ 	.short	(.L_39 - .L_38)


	//   ....[0]....
.L_38:
        /*0108*/ 	.word	0x00000001
        /*010c*/ 	.byte	0x10, 0x05, 0x00, 0x00, 0x01, 0x00, 0x00, 0x00, 0x20, 0x05, 0x00, 0x00, 0x01, 0x00, 0x00, 0x00
        /* <DEDUP_REMOVED lines=1248> */
        /*4f1c*/ 	.byte	0xd0, 0x30, 0x01, 0x00


	//----- nvinfo : EIATTR_MERCURY_ISA_VERSION
	.align		4
.L_39:
        /*4f20*/ 	.byte	0x03, 0x5f
        /*4f22*/ 	.short	0x0000


	//----- nvinfo : EIATTR_EXIT_INSTR_OFFSETS
	.align		4
        /*4f24*/ 	.byte	0x04, 0x1c
        /*4f26*/ 	.short	(.L_41 - .L_40)


	//   ....[0]....
.L_40:
        /*4f28*/ 	.word	0x00013210


	//   ....[1]....
        /*4f2c*/ 	.word	0x00013240


	//----- nvinfo : EIATTR_REQNTID
	.align		4
.L_41:
        /*4f30*/ 	.byte	0x04, 0x10
        /*4f32*/ 	.short	(.L_43 - .L_42)
.L_42:
        /*4f34*/ 	.word	0x00000100
        /*4f38*/ 	.word	0x00000001
        /*4f3c*/ 	.word	0x00000001
.L_43:


//--------------------- .nv.callgraph             --------------------------
	.section	.nv.callgraph,"",@"SHT_CUDA_CALLGRAPH"
	.align	4
	.sectionentsize	8
	.align		4
        /*0000*/ 	.word	0x00000000
	.align		4
        /*0004*/ 	.word	0xffffffff
	.align		4
        /*0008*/ 	.word	0x00000000
	.align		4
        /*000c*/ 	.word	0xfffffffe
	.align		4
        /*0010*/ 	.word	0x00000000
	.align		4
        /*0014*/ 	.word	0xfffffffd
	.align		4
        /*0018*/ 	.word	0x00000000
	.align		4
        /*001c*/ 	.word	0xfffffffc


//--------------------- .nv.rel.action            --------------------------
	.section	.nv.rel.action,"",@"SHT_CUDA_RELOCINFO"
	.align	8
	.sectionentsize	8
        /*0000*/ 	.byte	0x73, 0x00, 0x00, 0x00, 0x00, 0x00, 0x00, 0x00, 0x00, 0x00, 0x00, 0x11, 0x25, 0x00, 0x05, 0x36


//--------------------- .nv.constant0.matmul_kernel --------------------------
	.section	.nv.constant0.matmul_kernel,"a",@progbits
	.sectionflags	@""
	.align	4
.nv.constant0.matmul_kernel:
	.zero		432


//--------------------- .text.matmul_kernel       --------------------------
	.section	.text.matmul_kernel,"ax",@progbits
	.sectioninfo	@"SHI_REGISTERS=32"
	.align	128
        .global         matmul_kernel
        .type           matmul_kernel,@function
        .size           matmul_kernel,(.L_x_5 - matmul_kernel)
        .other          matmul_kernel,@"STO_CUDA_ENTRY STV_DEFAULT"
matmul_kernel:
.text.matmul_kernel:
[----:B------:R-:W-:-:S03]  /*0000*/  IMAD.MOV.U32 R1, RZ, RZ, c[0x0][0x28] ;  /* 0x00000a00ff017624 */ /* 0x000fc600078e00ff */
[----:B------:R-:W-:Y:S01]  /*0010*/  IMAD.MOV.U32 R0, RZ, RZ, 0x1f ;  /* 0x0000001fff007424 */ /* 0x000fe200078e00ff */
[----:B------:R-:W0:Y:S01]  /*0020*/  S2R R12, SR_TID.X ;  /* 0x00000000000c7919 */ /* 0x000e220000002100 */
[----:B------:R-:W-:Y:S01]  /*0030*/  IADD3 R1, R1, -0xdf0, RZ ;  /* 0xfffff21001017810 */ /* 0x000fe20007ffe0ff */
[----:B------:R-:W-:Y:S02]  /*0040*/  ULDC.64 UR6, c[0x0][0x118] ;  /* 0x0000460000067ab9 */ /* 0x000fe40000000a00 */
[----:B------:R-:W-:-:S04]  /*0050*/  IADD3 R0, R0, c[0x0][0x17c], RZ ;  /* 0x00005f0000007a10 */ /* 0x000fc80007ffe0ff */
[----:B------:R-:W-:-:S04]  /*0060*/  SHF.R.S32.HI R3, RZ, 0x1f, R0 ;  /* 0x0000001fff037819 */ /* 0x000fc80000011400 */
[----:B------:R-:W-:-:S04]  /*0070*/  LEA.HI R3, R3, R0, RZ, 0x5 ;  /* 0x0000000003037211 */ /* 0x000fc800078f28ff */
[----:B------:R-:W-:Y:S02]  /*0080*/  SHF.R.S32.HI R0, RZ, 0x5, R3 ;  /* 0x00000005ff007819 */ /* 0x000fe40000011403 */
[----:B------:R-:W1:Y:S03]  /*0090*/  S2R R3, SR_CTAID.X ;  /* 0x0000000000037919 */ /* 0x000e660000002500 */
[----:B------:R-:W-:Y:S01]  /*00a0*/  IMAD.SHL.U32 R0, R0, 0x8, RZ ;  /* 0x0000000800007824 */ /* 0x000fe200078e00ff */
[----:B0-----:R-:W-:-:S04]  /*00b0*/  LOP3.LUT R28, R12, 0xff, RZ, 0xc0, !PT ;  /* 0x000000ff0c1c7812 */ /* 0x001fc800078ec0ff */
[-C--:B------:R-:W-:Y:S02]  /*00c0*/  IABS R7, R0.reuse ;  /* 0x0000000000077213 */ /* 0x080fe40000000000 */
[----:B------:R-:W-:Y:S02]  /*00d0*/  IABS R10, R0 ;  /* 0x00000000000a7213 */ /* 0x000fe40000000000 */
[----:B------:R-:W0:Y:S01]  /*00e0*/  I2F.RP R2, R7 ;  /* 0x0000000700027306 */ /* 0x000e220000209400 */
[----:B-1----:R-:W-:-:S07]  /*00f0*/  IABS R8, R3 ;  /* 0x0000000300087213 */ /* 0x002fce0000000000 */
[----:B0-----:R-:W0:Y:S02]  /*0100*/  MUFU.RCP R2, R2 ;  /* 0x0000000200027308 */ /* 0x001e240000001000 */
[----:B0-----:R-:W-:Y:S01]  /*0110*/  IADD3 R4, R2, 0xffffffe, RZ ;  /* 0x0ffffffe02047810 */ /* 0x001fe20007ffe0ff */
[----:B------:R-:W-:-:S05]  /*0120*/  IMAD.MOV R2, RZ, RZ, -R10 ;  /* 0x000000ffff027224 */ /* 0x000fca00078e0a0a */
[----:B------:R0:W1:Y:S02]  /*0130*/  F2I.FTZ.U32.TRUNC.NTZ R5, R4 ;  /* 0x0000000400057305 */ /* 0x000064000021f000 */
[----:B0-----:R-:W-:Y:S02]  /*0140*/  IMAD.MOV.U32 R4, RZ, RZ, RZ ;  /* 0x000000ffff047224 */ /* 0x001fe400078e00ff */
[----:B-1----:R-:W-:-:S04]  /*0150*/  IMAD.MOV R6, RZ, RZ, -R5 ;  /* 0x000000ffff067224 */ /* 0x002fc800078e0a05 */
[----:B------:R-:W-:Y:S02]  /*0160*/  IMAD R9, R6, R7, RZ ;  /* 0x0000000706097224 */ /* 0x000fe400078e02ff */
[----:B------:R-:W-:Y:S02]  /*0170*/  IMAD.MOV.U32 R6, RZ, RZ, R8 ;  /* 0x000000ffff067224 */ /* 0x000fe400078e0008 */
[----:B------:R-:W-:-:S06]  /*0180*/  IMAD.HI.U32 R5, R5, R9, R4 ;  /* 0x0000000905057227 */ /* 0x000fcc00078e0004 */
[----:B------:R-:W-:-:S04]  /*0190*/  IMAD.HI.U32 R5, R5, R6, RZ ;  /* 0x0000000605057227 */ /* 0x000fc800078e00ff */
[----:B------:R-:W-:-:S05]  /*01a0*/  IMAD R2, R5, R2, R6 ;  /* 0x0000000205027224 */ /* 0x000fca00078e0206 */
[----:B------:R-:W-:-:S13]  /*01b0*/  ISETP.GT.U32.AND P1, PT, R7, R2, PT ;  /* 0x000000020700720c */ /* 0x000fda0003f24070 */
[----:B------:R-:W-:Y:S01]  /*01c0*/  @!P1 IMAD.IADD R2, R2, 0x1, -R7 ;  /* 0x0000000102029824 */ /* 0x000fe200078e0a07 */
[----:B------:R-:W-:Y:S02]  /*01d0*/  @!P1 IADD3 R5, R5, 0x1, RZ ;  /* 0x0000000105059810 */ /* 0x000fe40007ffe0ff */
[----:B------:R-:W-:Y:S02]  /*01e0*/  ISETP.NE.AND P1, PT, R0, RZ, PT ;  /* 0x000000ff0000720c */ /* 0x000fe40003f25270 */
[----:B------:R-:W-:Y:S02]  /*01f0*/  ISETP.GE.U32.AND P0, PT, R2, R7, PT ;  /* 0x000000070200720c */ /* 0x000fe40003f06070 */
[----:B------:R-:W-:-:S04]  /*0200*/  LOP3.LUT R2, R3, R0, RZ, 0x3c, !PT ;  /* 0x0000000003027212 */ /* 0x000fc800078e3cff */
[----:B------:R-:W-:Y:S01]  /*0210*/  ISETP.GE.AND P2, PT, R2, RZ, PT ;  /* 0x000000ff0200720c */ /* 0x000fe20003f46270 */
[----:B------:R-:W-:-:S05]  /*0220*/  IMAD.MOV.U32 R2, RZ, RZ, c[0x0][0x178] ;  /* 0x00005e00ff027624 */ /* 0x000fca00078e00ff */
[----:B------:R-:W-:Y:S02]  /*0230*/  IADD3 R2, R2, 0x1ff, RZ ;  /* 0x000001ff02027810 */ /* 0x000fe40007ffe0ff */
[----:B------:R-:W-:-:S05]  /*0240*/  @P0 IADD3 R5, R5, 0x1, RZ ;  /* 0x0000000105050810 */ /* 0x000fca0007ffe0ff */
[----:B------:R-:W-:Y:S01]  /*0250*/  IMAD.MOV.U32 R4, RZ, RZ, R5 ;  /* 0x000000ffff047224 */ /* 0x000fe200078e0005 */
[----:B------:R-:W-:-:S03]  /*0260*/  SHF.R.S32.HI R5, RZ, 0x1f, R2 ;  /* 0x0000001fff057819 */ /* 0x000fc60000011402 */
[----:B------:R-:W-:Y:S01]  /*0270*/  @!P2 IMAD.MOV R4, RZ, RZ, -R4 ;  /* 0x000000ffff04a224 */ /* 0x000fe200078e0a04 */
[----:B------:R-:W-:Y:S02]  /*0280*/  @!P1 LOP3.LUT R4, RZ, R0, RZ, 0x33, !PT ;  /* 0x00000000ff049212 */ /* 0x000fe400078e33ff */
[----:B------:R-:W-:-:S03]  /*0290*/  LEA.HI R5, R5, R2, RZ, 0x9 ;  /* 0x0000000205057211 */ /* 0x000fc600078f48ff */
[----:B------:R-:W-:Y:S02]  /*02a0*/  IMAD.SHL.U32 R2, R4, 0x8, RZ ;  /* 0x0000000804027824 */ /* 0x000fe400078e00ff */
[----:B------:R-:W-:-:S03]  /*02b0*/  IMAD.MOV R4, RZ, RZ, -R4 ;  /* 0x000000ffff047224 */ /* 0x000fc600078e0a04 */
[----:B------:R-:W-:Y:S01]  /*02c0*/  LEA.HI.SX32 R5, R5, -R2, 0x17 ;  /* 0x8000000205057211 */ /* 0x000fe200078fbaff */
[----:B------:R-:W-:Y:S02]  /*02d0*/  IMAD R13, R0, R4, R3 ;  /* 0x00000004000d7224 */ /* 0x000fe400078e0203 */
[----:B------:R-:W-:Y:S01]  /*02e0*/  IMAD.MOV.U32 R4, RZ, RZ, RZ ;  /* 0x000000ffff047224 */ /* 0x000fe200078e00ff */
[----:B------:R-:W-:Y:S02]  /*02f0*/  IMNMX R6, R5, 0x8, PT ;  /* 0x0000000805067817 */ /* 0x000fe40003800200 */
[----:B------:R-:W-:Y:S02]  /*0300*/  IABS R11, R13 ;  /* 0x0000000d000b7213 */ /* 0x000fe40000000000 */
[----:B------:R-:W-:-:S04]  /*0310*/  IABS R9, R6 ;  /* 0x0000000600097213 */ /* 0x000fc80000000000 */
[----:B------:R-:W0:Y:S08]  /*0320*/  I2F.RP R7, R9 ;  /* 0x0000000900077306 */ /* 0x000e300000209400 */
[----:B0-----:R-:W0:Y:S02]  /*0330*/  MUFU.RCP R7, R7 ;  /* 0x0000000700077308 */ /* 0x001e240000001000 */
[----:B0-----:R-:W-:-:S06]  /*0340*/  IADD3 R5, R7, 0xffffffe, RZ ;  /* 0x0ffffffe07057810 */ /* 0x001fcc0007ffe0ff */
[----:B------:R-:W0:Y:S02]  /*0350*/  F2I.FTZ.U32.TRUNC.NTZ R5, R5 ;  /* 0x0000000500057305 */ /* 0x000e24000021f000 */
[----:B0-----:R-:W-:-:S04]  /*0360*/  IMAD.MOV R8, RZ, RZ, -R5 ;  /* 0x000000ffff087224 */ /* 0x001fc800078e0a05 */
[----:B------:R-:W-:-:S04]  /*0370*/  IMAD.MOV.U32 R0, RZ, RZ, R8 ;  /* 0x000000ffff007224 */ /* 0x000fc800078e0008 */
[----:B------:R-:W-:Y:S01]  /*0380*/  IMAD R3, R0, R9, RZ ;  /* 0x0000000900037224 */ /* 0x000fe200078e02ff */
[----:B------:R-:W-:-:S03]  /*0390*/  IABS R0, R6 ;  /* 0x0000000600007213 */ /* 0x000fc60000000000 */
[----:B------:R-:W-:-:S04]  /*03a0*/  IMAD.HI.U32 R4, R5, R3, R4 ;  /* 0x0000000305047227 */ /* 0x000fc800078e0004 */
[----:B------:R-:W-:Y:S02]  /*03b0*/  IMAD.MOV R0, RZ, RZ, -R0 ;  /* 0x000000ffff007224 */ /* 0x000fe400078e0a00 */
[----:B------:R-:W-:-:S04]  /*03c0*/  IMAD.HI.U32 R4, R4, R11, RZ ;  /* 0x0000000b04047227 */ /* 0x000fc800078e00ff */
[----:B------:R-:W-:Y:S02]  /*03d0*/  IMAD R0, R4, R0, R11 ;  /* 0x0000000004007224 */ /* 0x000fe400078e020b */
[----:B------:R-:W-:-:S03]  /*03e0*/  IMAD.MOV.U32 R11, RZ, RZ, 0x3f ;  /* 0x0000003fff0b7424 */ /* 0x000fc600078e00ff */
[----:B------:R-:W-:Y:S02]  /*03f0*/  ISETP.GT.U32.AND P1, PT, R9, R0, PT ;  /* 0x000000000900720c */ /* 0x000fe40003f24070 */
[----:B------:R-:W-:-:S11]  /*0400*/  IADD3 R11, R11, c[0x0][0x180], RZ ;  /* 0x000060000b0b7a10 */ /* 0x000fd60007ffe0ff */
[----:B------:R-:W-:Y:S01]  /*0410*/  @!P1 IMAD.IADD R0, R0, 0x1, -R9 ;  /* 0x0000000100009824 */ /* 0x000fe200078e0a09 */
[----:B------:R-:W-:Y:S02]  /*0420*/  @!P1 IADD3 R4, R4, 0x1, RZ ;  /* 0x0000000104049810 */ /* 0x000fe40007ffe0ff */
[----:B------:R-:W-:Y:S02]  /*0430*/  ISETP.NE.AND P1, PT, R6, RZ, PT ;  /* 0x000000ff0600720c */ /* 0x000fe40003f25270 */
[----:B------:R-:W-:Y:S02]  /*0440*/  ISETP.GE.U32.AND P0, PT, R0, R9, PT ;  /* 0x000000090000720c */ /* 0x000fe40003f06070 */
[----:B------:R-:W-:-:S04]  /*0450*/  LOP3.LUT R0, R13, R6, RZ, 0x3c, !PT ;  /* 0x000000060d007212 */ /* 0x000fc800078e3cff */
[----:B------:R-:W-:-:S07]  /*0460*/  ISETP.GE.AND P2, PT, R0, RZ, PT ;  /* 0x000000ff0000720c */ /* 0x000fce0003f46270 */
[----:B------:R-:W-:Y:S02]  /*0470*/  @P0 IADD3 R4, R4, 0x1, RZ ;  /* 0x0000000104040810 */ /* 0x000fe40007ffe0ff */
[----:B------:R-:W-:-:S04]  /*0480*/  ISETP.GT.AND P0, PT, R11, 0x3f, PT ;  /* 0x0000003f0b00780c */ /* 0x000fc80003f04270 */
[----:B------:R-:W-:Y:S01]  /*0490*/  @!P2 IMAD.MOV R4, RZ, RZ, -R4 ;  /* 0x000000ffff04a224 */ /* 0x000fe200078e0a04 */
[----:B------:R-:W-:-:S05]  /*04a0*/  @!P1 LOP3.LUT R4, RZ, R6, RZ, 0x33, !PT ;  /* 0x00000006ff049212 */ /* 0x000fca00078e33ff */
[----:B------:R-:W-:Y:S02]  /*04b0*/  IMAD.MOV R3, RZ, RZ, -R4 ;  /* 0x000000ffff037224 */ /* 0x000fe400078e0a04 */
[----:B------:R-:W-:Y:S02]  /*04c0*/  IMAD.SHL.U32 R0, R4, 0x20, RZ ;  /* 0x0000002004007824 */ /* 0x000fe400078e00ff */
[----:B------:R-:W-:-:S04]  /*04d0*/  IMAD R3, R6, R3, R13 ;  /* 0x0000000306037224 */ /* 0x000fc800078e020d */
[----:B------:R-:W-:-:S04]  /*04e0*/  IMAD.IADD R3, R2, 0x1, R3 ;  /* 0x0000000102037824 */ /* 0x000fc800078e0203 */
[----:B------:R-:W-:-:S05]  /*04f0*/  IMAD R2, R3, 0x200, R28 ;  /* 0x0000020003027824 */ /* 0x000fca00078e021c */
[----:B------:R-:W-:Y:S01]  /*0500*/  IADD3 R29, R2, 0x100, RZ ;  /* 0x00000100021d7810 */ /* 0x000fe20007ffe0ff */
[----:B------:R0:W-:Y:S04]  /*0510*/  STL [R1+0x714], R2 ;  /* 0x0007140201007387 */ /* 0x0001e80000100800 */
[----:B------:R0:W-:Y:S04]  /*0520*/  STL [R1+0x718], R29 ;  /* 0x0007181d01007387 */ /* 0x0001e80000100800 */
[----:B------:R0:W-:Y:S01]  /*0530*/  STL [R1+0x710], R0 ;  /* 0x0007100001007387 */ /* 0x0001e20000100800 */
[----:B------:R-:W-:Y:S05]  /*0540*/  @P0 BRA `(.L_x_0) ;  /* 0x0000017000000947 */ /* 0x000fea0003800000 */
[----:B0-----:R-:W-:Y:S01]  /*0550*/  IMAD.SHL.U32 R0, R12, 0x200, RZ ;  /* 0x000002000c007824 */ /* 0x001fe200078e00ff */
[----:B------:R-:W-:Y:S01]  /*0560*/  CS2R R24, SRZ ;  /* 0x0000000000187805 */ /* 0x000fe2000001ff00 */
[----:B------:R-:W-:Y:S01]  /*0570*/  CS2R R26, SRZ ;  /* 0x00000000001a7805 */ /* 0x000fe2000001ff00 */
[----:B------:R-:W-:Y:S01]  /*0580*/  CS2R R20, SRZ ;  /* 0x0000000000147805 */ /* 0x000fe2000001ff00 */
[----:B------:R-:W-:Y:S01]  /*0590*/  CS2R R22, SRZ ;  /* 0x0000000000167805 */ /* 0x000fe2000001ff00 */
[----:B------:R0:W-:Y:S01]  /*05a0*/  STL [R1+0x73c], R0 ;  /* 0x00073c0001007387 */ /* 0x0001e20000100800 */
[----:B------:R-:W-:Y:S01]  /*05b0*/  CS2R R16, SRZ ;  /* 0x0000000000107805 */ /* 0x000fe2000001ff00 */
[----:B------:R-:W-:Y:S01]  /*05c0*/  CS2R R18, SRZ ;  /* 0x0000000000127805 */ /* 0x000fe2000001ff00 */
[----:B------:R-:W-:Y:S01]  /*05d0*/  CS2R R12, SRZ ;  /* 0x00000000000c7805 */ /* 0x000fe2000001ff00 */
[----:B------:R0:W-:Y:S01]  /*05e0*/  STL [R1], RZ ;  /* 0x000000ff01007387 */ /* 0x0001e20000100800 */
[----:B------:R-:W-:Y:S01]  /*05f0*/  CS2R R14, SRZ ;  /* 0x00000000000e7805 */ /* 0x000fe2000001ff00 */
[----:B------:R-:W-:Y:S01]  /*0600*/  CS2R R8, SRZ ;  /* 0x0000000000087805 */ /* 0x000fe2000001ff00 */
[----:B------:R-:W-:Y:S01]  /*0610*/  CS2R R10, SRZ ;  /* 0x00000000000a7805 */ /* 0x000fe2000001ff00 */
[----:B------:R0:W-:Y:S01]  /*0620*/  STL [R1+0x4], RZ ;  /* 0x000004ff01007387 */ /* 0x0001e20000100800 */
[----:B------:R-:W-:Y:S01]  /*0630*/  CS2R R4, SRZ ;  /* 0x0000000000047805 */ /* 0x000fe2000001ff00 */
[----:B------:R-:W-:-:S02]  /*0640*/  CS2R R6, SRZ ;  /* 0x0000000000067805 */ /* 0x000fc4000001ff00 */
[----:B------:R0:W-:Y:S04]  /*0650*/  STL [R1+0x8], RZ ;  /* 0x000008ff01007387 */ /* 0x0001e80000100800 */
[----:B------:R0:W-:Y:S04]  /*0660*/  STL [R1+0xc], RZ ;  /* 0x00000cff01007387 */ /* 0x0001e80000100800 */
[----:B------:R0:W-:Y:S04]  /*0670*/  STL [R1+0x40], RZ ;  /* 0x000040ff01007387 */ /* 0x0001e80000100800 */
[----:B------:R0:W-:Y:S04]  /*0680*/  STL [R1+0x44], RZ ;  /* 0x000044ff01007387 */ /* 0x0001e80000100800 */
[----:B------:R0:W-:Y:S04]  /*0690*/  STL [R1+0x48], RZ ;  /* 0x000048ff01007387 */ /* 0x0001e80000100800 */
[----:B------:R0:W-:Y:S01]  /*06a0*/  STL [R1+0x4c], RZ ;  /* 0x00004cff01007387 */ /* 0x0001e20000100800 */
[----:B------:R-:W-:Y:S05]  /*06b0*/  BRA `(.L_x_1) ;  /* 0x000111f000007947 */ /* 0x000fea0003800000 */
.L_x_0:
[----:B------:R-:W-:Y:S01]  /*06c0*/  IMAD.MOV.U32 R26, RZ, RZ, R2 ;  /* 0x000000ffff1a7224 */ /* 0x000fe200078e0002 */
[----:B0-----:R-:W-:Y:S01]  /*06d0*/  IABS R2, c[0x0][0x178] ;  /* 0x00005e0000027a13 */ /* 0x001fe20000000000 */
[----:B------:R-:W-:Y:S01]  /*06e0*/  IMAD.MOV.U32 R10, RZ, RZ, R0 ;  /* 0x000000ffff0a7224 */ /* 0x000fe200078e0000 */
[----:B------:R-:W-:Y:S01]  /*06f0*/  IABS R0, c[0x0][0x17c] ;  /* 0x00005f0000007a13 */ /* 0x000fe20000000000 */
[----:B------:R-:W0:Y:S01]  /*0700*/  S2R R27, SR_TID.X ;  /* 0x00000000001b7919 */ /* 0x000e220000002100 */
[----:B------:R-:W1:Y:S01]  /*0710*/  I2F.RP R3, R2 ;  /* 0x0000000200037306 */ /* 0x000e620000209400 */
[----:B------:R-:W-:Y:S01]  /*0720*/  IMAD.MOV.U32 R4, RZ, RZ, RZ ;  /* 0x000000ffff047224 */ /* 0x000fe200078e00ff */
[----:B------:R-:W-:Y:S01]  /*0730*/  IABS R23, R26 ;  /* 0x0000001a00177213 */ /* 0x000fe20000000000 */
[----:B------:R-:W-:Y:S01]  /*0740*/  IMAD.SHL.U32 R28, R28, 0x2, RZ ;  /* 0x000000021c1c7824 */ /* 0x000fe200078e00ff */
[----:B------:R-:W-:Y:S01]  /*0750*/  IABS R13, R29 ;  /* 0x0000001d000d7213 */ /* 0x000fe20000000000 */
[----:B------:R-:W-:-:S02]  /*0760*/  ULDC UR4, c[0x0][0x18c] ;  /* 0x0000630000047ab9 */ /* 0x000fc40000000800 */
[----:B------:R-:W-:Y:S01]  /*0770*/  USHF.L.U32 UR4, UR4, 0x6, URZ ;  /* 0x0000000604047899 */ /* 0x000fe2000800063f */
[----:B------:R-:W2:Y:S03]  /*0780*/  I2F.RP R8, R0 ;  /* 0x0000000000087306 */ /* 0x000ea60000209400 */
[----:B------:R-:W-:Y:S02]  /*0790*/  USHF.R.S32.HI UR5, URZ, 0x1f, UR4 ;  /* 0x0000001f3f057899 */ /* 0x000fe40008011404 */
[----:B------:R-:W-:Y:S02]  /*07a0*/  USHF.L.U32 UR8, UR4, 0x1, URZ ;  /* 0x0000000104087899 */ /* 0x000fe4000800063f */
[----:B------:R-:W-:Y:S01]  /*07b0*/  USHF.L.U64.HI UR5, UR4, 0x1, UR5 ;  /* 0x0000000104057899 */ /* 0x000fe20008010205 */
[----:B-1----:R-:W1:Y:S01]  /*07c0*/  MUFU.RCP R3, R3 ;  /* 0x0000000300037308 */ /* 0x002e620000001000 */
[----:B0-----:R-:W-:-:S07]  /*07d0*/  LOP3.LUT R24, R27, 0x3f, RZ, 0xc0, !PT ;  /* 0x0000003f1b187812 */ /* 0x001fce00078ec0ff */
[----:B--2---:R-:W0:Y:S01]  /*07e0*/  MUFU.RCP R8, R8 ;  /* 0x0000000800087308 */ /* 0x004e220000001000 */
[----:B-1----:R-:W-:-:S07]  /*07f0*/  IADD3 R5, R3, 0xffffffe, RZ ;  /* 0x0ffffffe03057810 */ /* 0x002fce0007ffe0ff */
[----:B------:R-:W1:Y:S01]  /*0800*/  F2I.FTZ.U32.TRUNC.NTZ R5, R5 ;  /* 0x0000000500057305 */ /* 0x000e62000021f000 */
[----:B0-----:R-:W-:Y:S02]  /*0810*/  IADD3 R6, R8, 0xffffffe, RZ ;  /* 0x0ffffffe08067810 */ /* 0x001fe40007ffe0ff */
[----:B------:R-:W-:-:S05]  /*0820*/  SHF.R.S32.HI R8, RZ, 0x1f, R11 ;  /* 0x0000001fff087819 */ /* 0x000fca000001140b */
[----:B------:R0:W2:Y:S01]  /*0830*/  F2I.FTZ.U32.TRUNC.NTZ R7, R6 ;  /* 0x0000000600077305 */ /* 0x0000a2000021f000 */
[----:B------:R-:W-:Y:S01]  /*0840*/  LEA.HI R11, R8, R11, RZ, 0x6 ;  /* 0x0000000b080b7211 */ /* 0x000fe200078f30ff */
[----:B-1----:R-:W-:Y:S02]  /*0850*/  IMAD.MOV R9, RZ, RZ, -R5 ;  /* 0x000000ffff097224 */ /* 0x002fe400078e0a05 */
[----:B0-----:R-:W-:Y:S02]  /*0860*/  IMAD.MOV.U32 R6, RZ, RZ, RZ ;  /* 0x000000ffff067224 */ /* 0x001fe400078e00ff */
[----:B------:R-:W-:-:S04]  /*0870*/  IMAD R9, R9, R2, RZ ;  /* 0x0000000209097224 */ /* 0x000fc800078e02ff */
[----:B------:R-:W-:Y:S01]  /*0880*/  IMAD.HI.U32 R4, R5, R9, R4 ;  /* 0x0000000905047227 */ /* 0x000fe200078e0004 */
[----:B------:R-:W-:-:S03]  /*0890*/  SHF.R.U32.HI R5, RZ, 0x6, R27 ;  /* 0x00000006ff057819 */ /* 0x000fc6000001161b */
[----:B--2---:R-:W-:Y:S01]  /*08a0*/  IMAD.MOV R9, RZ, RZ, -R7 ;  /* 0x000000ffff097224 */ /* 0x004fe200078e0a07 */
[----:B------:R-:W-:Y:S01]  /*08b0*/  SGXT.U32 R5, R5, 0x2 ;  /* 0x000000020505781a */ /* 0x000fe20000000000 */
[----:B------:R-:W-:-:S03]  /*08c0*/  IMAD.HI.U32 R3, R4, R23, RZ ;  /* 0x0000001704037227 */ /* 0x000fc600078e00ff */
[----:B------:R-:W-:Y:S01]  /*08d0*/  LOP3.LUT R5, R10, R5, RZ, 0xfc, !PT ;  /* 0x000000050a057212 */ /* 0x000fe200078efcff */
[----:B------:R-:W-:Y:S02]  /*08e0*/  IMAD.MOV R8, RZ, RZ, -R3 ;  /* 0x000000ffff087224 */ /* 0x000fe400078e0a03 */
[----:B------:R-:W-:Y:S01]  /*08f0*/  IMAD.HI.U32 R4, R4, R13, RZ ;  /* 0x0000000d04047227 */ /* 0x000fe200078e00ff */
[C---:B------:R-:W-:Y:S02]  /*0900*/  LOP3.LUT R16, R5.reuse, 0x18, RZ, 0xfc, !PT ;  /* 0x0000001805107812 */ /* 0x040fe400078efcff */
[C---:B------:R-:W-:Y:S01]  /*0910*/  LOP3.LUT R10, R5.reuse, 0x14, RZ, 0xfc, !PT ;  /* 0x00000014050a7812 */ /* 0x040fe200078efcff */
[C---:B------:R-:W-:Y:S01]  /*0920*/  IMAD R23, R2.reuse, R8, R23 ;  /* 0x0000000802177224 */ /* 0x040fe200078e0217 */
[----:B------:R-:W-:Y:S01]  /*0930*/  LOP3.LUT R14, R5, 0x10, RZ, 0xfc, !PT ;  /* 0x00000010050e7812 */ /* 0x000fe200078efcff */
[----:B------:R-:W-:Y:S01]  /*0940*/  IMAD.MOV R8, RZ, RZ, -R4 ;  /* 0x000000ffff087224 */ /* 0x000fe200078e0a04 */
[----:B------:R-:W-:Y:S01]  /*0950*/  IABS R19, R16 ;  /* 0x0000001000137213 */ /* 0x000fe20000000000 */
[----:B------:R-:W-:Y:S01]  /*0960*/  IMAD R9, R9, R0, RZ ;  /* 0x0000000009097224 */ /* 0x000fe200078e02ff */
[C---:B------:R-:W-:Y:S01]  /*0970*/  ISETP.GT.U32.AND P0, PT, R2.reuse, R23, PT ;  /* 0x000000170200720c */ /* 0x040fe20003f04070 */
[----:B------:R-:W-:Y:S01]  /*0980*/  IMAD R13, R2, R8, R13 ;  /* 0x00000008020d7224 */ /* 0x000fe200078e020d */
[----:B------:R-:W-:Y:S01]  /*0990*/  IABS R17, R10 ;  /* 0x0000000a00117213 */ /* 0x000fe20000000000 */
[----:B------:R-:W-:Y:S01]  /*09a0*/  IMAD.HI.U32 R3, R7, R9, R6 ;  /* 0x0000000907037227 */ /* 0x000fe200078e0006 */
[----:B------:R-:W-:-:S02]  /*09b0*/  LOP3.LUT R6, R5, 0x1c, RZ, 0xfc, !PT ;  /* 0x0000001c05067812 */ /* 0x000fc400078efcff */
[----:B------:R-:W-:Y:S02]  /*09c0*/  ISETP.GT.U32.AND P1, PT, R2, R13, PT ;  /* 0x0000000d0200720c */ /* 0x000fe40003f24070 */
[----:B------:R-:W-:Y:S01]  /*09d0*/  IABS R21, R6 ;  /* 0x0000000600157213 */ /* 0x000fe20000000000 */
[C---:B------:R-:W-:Y:S01]  /*09e0*/  IMAD.HI.U32 R7, R3.reuse, R19, RZ ;  /* 0x0000001303077227 */ /* 0x040fe200078e00ff */
[----:B------:R-:W-:Y:S02]  /*09f0*/  ISETP.GE.AND P4, PT, R6, RZ, PT ;  /* 0x000000ff0600720c */ /* 0x000fe40003f86270 */
[----:B------:R-:W-:Y:S01]  /*0a00*/  IABS R9, R14 ;  /* 0x0000000e00097213 */ /* 0x000fe20000000000 */
[----:B------:R-:W-:Y:S01]  /*0a10*/  IMAD.HI.U32 R6, R3, R21, RZ ;  /* 0x0000001503067227 */ /* 0x000fe200078e00ff */
[----:B------:R-:W-:Y:S02]  /*0a20*/  ISETP.GE.AND P2, PT, R5, RZ, PT ;  /* 0x000000ff0500720c */ /* 0x000fe40003f46270 */
[----:B------:R-:W-:Y:S01]  /*0a30*/  IABS R15, R5 ;  /* 0x00000005000f7213 */ /* 0x000fe20000000000 */
[----:B------:R-:W-:-:S02]  /*0a40*/  @!P0 IMAD.IADD R23, R23, 0x1, -R2 ;  /* 0x0000000117178824 */ /* 0x000fc400078e0a02 */
[----:B------:R-:W-:-:S03]  /*0a50*/  IMAD.HI.U32 R4, R3, R17, RZ ;  /* 0x0000001103047227 */ /* 0x000fc600078e00ff */
[----:B------:R-:W-:Y:S01]  /*0a60*/  ISETP.GT.U32.AND P0, PT, R2, R23, PT ;  /* 0x000000170200720c */ /* 0x000fe20003f04070 */
[----:B------:R-:W-:Y:S02]  /*0a70*/  IMAD.MOV R12, RZ, RZ, -R6 ;  /* 0x000000ffff0c7224 */ /* 0x000fe400078e0a06 */
[----:B------:R-:W-:Y:S02]  /*0a80*/  @!P1 IMAD.IADD R13, R13, 0x1, -R2 ;  /* 0x000000010d0d9824 */ /* 0x000fe400078e0a02 */
[----:B------:R-:W-:-:S03]  /*0a90*/  IMAD.HI.U32 R6, R3, R9, RZ ;  /* 0x0000000903067227 */ /* 0x000fc600078e00ff */
[----:B------:R-:W-:Y:S01]  /*0aa0*/  ISETP.GT.U32.AND P6, PT, R2, R13, PT ;  /* 0x0000000d0200720c */ /* 0x000fe20003fc4070 */
[----:B------:R-:W-:Y:S02]  /*0ab0*/  IMAD.MOV R7, RZ, RZ, -R7 ;  /* 0x000000ffff077224 */ /* 0x000fe400078e0a07 */
[----:B------:R-:W-:Y:S02]  /*0ac0*/  IMAD.MOV R4, RZ, RZ, -R4 ;  /* 0x000000ffff047224 */ /* 0x000fe400078e0a04 */
[C---:B------:R-:W-:Y:S01]  /*0ad0*/  IMAD R21, R0.reuse, R12, R21 ;  /* 0x0000000c00157224 */ /* 0x040fe200078e0215 */
[C---:B------:R-:W-:Y:S01]  /*0ae0*/  LOP3.LUT R12, R5.reuse, 0xc, RZ, 0xfc, !PT ;  /* 0x0000000c050c7812 */ /* 0x040fe200078efcff */
[----:B------:R-:W-:Y:S02]  /*0af0*/  IMAD.MOV R6, RZ, RZ, -R6 ;  /* 0x000000ffff067224 */ /* 0x000fe400078e0a06 */
[C---:B------:R-:W-:Y:S01]  /*0b00*/  IMAD R19, R0.reuse, R7, R19 ;  /* 0x0000000700137224 */ /* 0x040fe200078e0213 */
[C---:B------:R-:W-:Y:S01]  /*0b10*/  ISETP.GT.U32.AND P5, PT, R0.reuse, R21, PT ;  /* 0x000000150000720c */ /* 0x040fe20003fa4070 */
[C---:B------:R-:W-:Y:S01]  /*0b20*/  IMAD R17, R0.reuse, R4, R17 ;  /* 0x0000000400117224 */ /* 0x040fe200078e0211 */
[----:B------:R-:W-:Y:S01]  /*0b30*/  IABS R7, R12 ;  /* 0x0000000c00077213 */ /* 0x000fe20000000000 */
[C---:B------:R-:W-:Y:S01]  /*0b40*/  IMAD R9, R0.reuse, R6, R9 ;  /* 0x0000000600097224 */ /* 0x040fe200078e0209 */
[----:B------:R-:W-:Y:S01]  /*0b50*/  LOP3.LUT R6, R5, 0x8, RZ, 0xfc, !PT ;  /* 0x0000000805067812 */ /* 0x000fe200078efcff */
[----:B------:R-:W-:Y:S01]  /*0b60*/  @!P0 IMAD.IADD R23, R23, 0x1, -R2 ;  /* 0x0000000117178824 */ /* 0x000fe200078e0a02 */
[C---:B------:R-:W-:Y:S01]  /*0b70*/  ISETP.GT.U32.AND P1, PT, R0.reuse, R19, PT ;  /* 0x000000130000720c */ /* 0x040fe20003f24070 */
[----:B------:R-:W-:Y:S01]  /*0b80*/  IMAD.HI.U32 R18, R3, R7, RZ ;  /* 0x0000000703127227 */ /* 0x000fe200078e00ff */
[----:B------:R-:W-:-:S02]  /*0b90*/  ISETP.GT.U32.AND P3, PT, R0, R17, PT ;  /* 0x000000110000720c */ /* 0x000fc40003f64070 */
[----:B------:R-:W-:Y:S01]  /*0ba0*/  LOP3.LUT R4, R5, 0x4, RZ, 0xfc, !PT ;  /* 0x0000000405047812 */ /* 0x000fe200078efcff */
[----:B------:R-:W-:Y:S01]  /*0bb0*/  IMAD.MOV R22, RZ, RZ, -R18 ;  /* 0x000000ffff167224 */ /* 0x000fe200078e0a12 */
[----:B------:R-:W-:Y:S01]  /*0bc0*/  IABS R8, R6 ;  /* 0x0000000600087213 */ /* 0x000fe20000000000 */
[----:B------:R-:W-:Y:S01]  /*0bd0*/  @!P6 IMAD.IADD R13, R13, 0x1, -R2 ;  /* 0x000000010d0de824 */ /* 0x000fe200078e0a02 */
[----:B------:R-:W-:Y:S01]  /*0be0*/  ISETP.GE.AND P0, PT, R26, RZ, PT ;  /* 0x000000ff1a00720c */ /* 0x000fe20003f06270 */
[----:B------:R-:W-:Y:S01]  /*0bf0*/  @!P5 IMAD.IADD R21, R21, 0x1, -R0 ;  /* 0x000000011515d824 */ /* 0x000fe200078e0a00 */
[----:B------:R-:W-:Y:S01]  /*0c00*/  IABS R5, R4 ;  /* 0x0000000400057213 */ /* 0x000fe20000000000 */
[----:B------:R-:W-:Y:S01]  /*0c10*/  IMAD.HI.U32 R18, R3, R8, RZ ;  /* 0x0000000803127227 */ /* 0x000fe200078e00ff */
[----:B------:R-:W-:Y:S02]  /*0c20*/  ISETP.GE.AND P6, PT, R29, RZ, PT ;  /* 0x000000ff1d00720c */ /* 0x000fe40003fc6270 */
[----:B------:R-:W-:Y:S01]  /*0c30*/  ISETP.NE.AND P5, PT, RZ, c[0x0][0x178], PT ;  /* 0x00005e00ff007a0c */ /* 0x000fe20003fa5270 */
[----:B------:R-:W-:-:S04]  /*0c40*/  IMAD.HI.U32 R20, R3, R5, RZ ;  /* 0x0000000503147227 */ /* 0x000fc800078e00ff */
[----:B------:R-:W-:-:S04]  /*0c50*/  IMAD.HI.U32 R3, R3, R15, RZ ;  /* 0x0000000f03037227 */ /* 0x000fc800078e00ff */
[----:B------:R-:W-:Y:S02]  /*0c60*/  IMAD.MOV R25, RZ, RZ, -R18 ;  /* 0x000000ffff197224 */ /* 0x000fe400078e0a12 */
[--C-:B------:R-:W-:Y:S02]  /*0c70*/  @!P1 IMAD.IADD R19, R19, 0x1, -R0.reuse ;  /* 0x0000000113139824 */ /* 0x100fe400078e0a00 */
[----:B------:R-:W-:Y:S01]  /*0c80*/  @!P3 IMAD.IADD R17, R17, 0x1, -R0 ;  /* 0x000000011111b824 */ /* 0x000fe200078e0a00 */
[C---:B------:R-:W-:Y:S01]  /*0c90*/  ISETP.GT.U32.AND P3, PT, R0.reuse, R21, PT ;  /* 0x000000150000720c */ /* 0x040fe20003f64070 */
[----:B------:R-:W-:Y:S02]  /*0ca0*/  IMAD.MOV R18, RZ, RZ, -R3 ;  /* 0x000000ffff127224 */ /* 0x000fe400078e0a03 */
[C---:B------:R-:W-:Y:S01]  /*0cb0*/  IMAD R3, R0.reuse, R25, R8 ;  /* 0x0000001900037224 */ /* 0x040fe200078e0208 */
[C---:B------:R-:W-:Y:S01]  /*0cc0*/  ISETP.GT.U32.AND P1, PT, R0.reuse, R17, PT ;  /* 0x000000110000720c */ /* 0x040fe20003f24070 */
[----:B------:R-:W-:Y:S01]  /*0cd0*/  @!P0 IMAD.MOV R23, RZ, RZ, -R23 ;  /* 0x000000ffff178224 */ /* 0x000fe200078e0a17 */
[C---:B------:R-:W-:Y:S01]  /*0ce0*/  ISETP.GT.U32.AND P0, PT, R0.reuse, R19, PT ;  /* 0x000000130000720c */ /* 0x040fe20003f04070 */
[----:B------:R-:W-:Y:S01]  /*0cf0*/  IMAD.MOV.U32 R25, RZ, RZ, R13 ;  /* 0x000000ffff197224 */ /* 0x000fe200078e000d */
[----:B------:R-:W-:Y:S01]  /*0d00*/  LOP3.LUT R8, RZ, c[0x0][0x178], RZ, 0x33, !PT ;  /* 0x00005e00ff087a12 */ /* 0x000fe200078e33ff */
[----:B------:R-:W-:-:S02]  /*0d10*/  IMAD R7, R0, R22, R7 ;  /* 0x0000001600077224 */ /* 0x000fc400078e0207 */
[----:B------:R-:W-:Y:S01]  /*0d20*/  @!P6 IMAD.MOV R25, RZ, RZ, -R25 ;  /* 0x000000ffff19e224 */ /* 0x000fe200078e0a19 */
[----:B------:R-:W-:Y:S01]  /*0d30*/  SEL R2, R8, R23, !P5 ;  /* 0x0000001708027207 */ /* 0x000fe20006800000 */
[----:B------:R-:W-:Y:S01]  /*0d40*/  IMAD.MOV R20, RZ, RZ, -R20 ;  /* 0x000000ffff147224 */ /* 0x000fe200078e0a14 */
[----:B------:R-:W-:Y:S01]  /*0d50*/  ISETP.GT.U32.AND P6, PT, R0, R9, PT ;  /* 0x000000090000720c */ /* 0x000fe20003fc4070 */
[--C-:B------:R-:W-:Y:S01]  /*0d60*/  @!P3 IMAD.IADD R21, R21, 0x1, -R0.reuse ;  /* 0x000000011515b824 */ /* 0x100fe200078e0a00 */
[----:B------:R-:W-:Y:S01]  /*0d70*/  SEL R8, R8, R25, !P5 ;  /* 0x0000001908087207 */ /* 0x000fe20006800000 */
[C---:B------:R-:W-:Y:S01]  /*0d80*/  IMAD R5, R0.reuse, R20, R5 ;  /* 0x0000001400057224 */ /* 0x040fe200078e0205 */
[C---:B------:R-:W-:Y:S01]  /*0d90*/  ISETP.GT.U32.AND P5, PT, R0.reuse, R7, PT ;  /* 0x000000070000720c */ /* 0x040fe20003fa4070 */
[C---:B------:R-:W-:Y:S01]  /*0da0*/  IMAD R15, R0.reuse, R18, R15 ;  /* 0x00000012000f7224 */ /* 0x040fe200078e020f */
[C---:B------:R-:W-:Y:S01]  /*0db0*/  ISETP.GT.U32.AND P3, PT, R0.reuse, R3, PT ;  /* 0x000000030000720c */ /* 0x040fe20003f64070 */
[--C-:B------:R-:W-:Y:S01]  /*0dc0*/  @!P0 IMAD.IADD R19, R19, 0x1, -R0.reuse ;  /* 0x0000000113138824 */ /* 0x100fe200078e0a00 */
[C---:B------:R-:W-:Y:S01]  /*0dd0*/  ISETP.GT.U32.AND P0, PT, R0.reuse, R5, PT ;  /* 0x000000050000720c */ /* 0x040fe20003f04070 */
[--C-:B------:R-:W-:Y:S01]  /*0de0*/  @!P1 IMAD.IADD R17, R17, 0x1, -R0.reuse ;  /* 0x0000000111119824 */ /* 0x100fe200078e0a00 */
[----:B------:R-:W-:Y:S01]  /*0df0*/  ISETP.GT.U32.AND P1, PT, R0, R15, PT ;  /* 0x0000000f0000720c */ /* 0x000fe20003f24070 */
[C---:B------:R-:W-:Y:S01]  /*0e00*/  IMAD.SHL.U32 R13, R27.reuse, 0x2, RZ ;  /* 0x000000021b0d7824 */ /* 0x040fe200078e00ff */
[----:B------:R-:W-:Y:S01]  /*0e10*/  LOP3.LUT R18, R27, 0x7, RZ, 0xc0, !PT ;  /* 0x000000071b127812 */ /* 0x000fe200078ec0ff */
[----:B------:R-:W-:Y:S01]  /*0e20*/  @!P6 IMAD.IADD R9, R9, 0x1, -R0 ;  /* 0x000000010909e824 */ /* 0x000fe200078e0a00 */
[----:B------:R-:W-:Y:S01]  /*0e30*/  ISETP.GE.AND P6, PT, R16, RZ, PT ;  /* 0x000000ff1000720c */ /* 0x000fe20003fc6270 */
[----:B------:R-:W-:-:S02]  /*0e40*/  @!P4 IMAD.MOV R21, RZ, RZ, -R21 ;  /* 0x000000ffff15c224 */ /* 0x000fc400078e0a15 */
[--C-:B------:R-:W-:Y:S01]  /*0e50*/  @!P5 IMAD.IADD R7, R7, 0x1, -R0.reuse ;  /* 0x000000010707d824 */ /* 0x100fe200078e0a00 */
[C---:B------:R-:W-:Y:S01]  /*0e60*/  ISETP.GT.U32.AND P5, PT, R0.reuse, R9, PT ;  /* 0x000000090000720c */ /* 0x040fe20003fa4070 */
[--C-:B------:R-:W-:Y:S02]  /*0e70*/  @!P3 IMAD.IADD R3, R3, 0x1, -R0.reuse ;  /* 0x000000010303b824 */ /* 0x100fe400078e0a00 */
[--C-:B------:R-:W-:Y:S01]  /*0e80*/  @!P0 IMAD.IADD R5, R5, 0x1, -R0.reuse ;  /* 0x0000000105058824 */ /* 0x100fe200078e0a00 */
[----:B------:R-:W-:Y:S01]  /*0e90*/  ISETP.GT.U32.AND P3, PT, R0, R7, PT ;  /* 0x000000070000720c */ /* 0x000fe20003f64070 */
[----:B------:R-:W-:Y:S01]  /*0ea0*/  IMAD R20, R18, 0x90, RZ ;  /* 0x0000009012147824 */ /* 0x000fe200078e02ff */
[C---:B------:R-:W-:Y:S01]  /*0eb0*/  ISETP.GT.U32.AND P0, PT, R0.reuse, R3, PT ;  /* 0x000000030000720c */ /* 0x040fe20003f04070 */
[--C-:B------:R-:W-:Y:S01]  /*0ec0*/  @!P1 IMAD.IADD R15, R15, 0x1, -R0.reuse ;  /* 0x000000010f0f9824 */ /* 0x100fe200078e0a00 */
[----:B------:R-:W-:Y:S01]  /*0ed0*/  ISETP.GT.U32.AND P1, PT, R0, R5, PT ;  /* 0x000000050000720c */ /* 0x000fe20003f24070 */
[----:B------:R-:W-:Y:S01]  /*0ee0*/  @!P6 IMAD.MOV R19, RZ, RZ, -R19 ;  /* 0x000000ffff13e224 */ /* 0x000fe200078e0a13 */
[----:B------:R-:W-:Y:S01]  /*0ef0*/  LOP3.LUT R22, R20, 0x30, R13, 0x78, !PT ;  /* 0x0000003014167812 */ /* 0x000fe200078e780d */
[----:B------:R-:W-:Y:S01]  /*0f00*/  IMAD R29, R18, 0x410, RZ ;  /* 0x00000410121d7824 */ /* 0x000fe200078e02ff */
[----:B------:R-:W-:Y:S01]  /*0f10*/  LOP3.LUT R13, R13, 0x10, RZ, 0xc0, !PT ;  /* 0x000000100d0d7812 */ /* 0x000fe200078ec0ff */
[----:B------:R-:W-:Y:S01]  /*0f20*/  IMAD.SHL.U32 R26, R27, 0x200, RZ ;  /* 0x000002001b1a7824 */ /* 0x000fe200078e00ff */
[----:B------:R-:W-:Y:S01]  /*0f30*/  ISETP.GT.U32.AND P4, PT, R0, R15, PT ;  /* 0x0000000f0000720c */ /* 0x000fe20003f84070 */
[--C-:B------:R-:W-:Y:S01]  /*0f40*/  @!P5 IMAD.IADD R9, R9, 0x1, -R0.reuse ;  /* 0x000000010909d824 */ /* 0x100fe200078e0a00 */
[----:B------:R-:W-:Y:S01]  /*0f50*/  ISETP.GE.AND P6, PT, R10, RZ, PT ;  /* 0x000000ff0a00720c */ /* 0x000fe20003fc6270 */
[--C-:B------:R-:W-:Y:S01]  /*0f60*/  @!P3 IMAD.IADD R7, R7, 0x1, -R0.reuse ;  /* 0x000000010707b824 */ /* 0x100fe200078e0a00 */
[----:B------:R-:W-:Y:S01]  /*0f70*/  LOP3.LUT R18, R13, 0xe0, R27, 0xf8, !PT ;  /* 0x000000e00d127812 */ /* 0x000fe200078ef81b */
[--C-:B------:R-:W-:Y:S01]  /*0f80*/  @!P0 IMAD.IADD R3, R3, 0x1, -R0.reuse ;  /* 0x0000000103038824 */ /* 0x100fe200078e0a00 */
[----:B------:R-:W-:Y:S01]  /*0f90*/  ISETP.GE.AND P5, PT, R14, RZ, PT ;  /* 0x000000ff0e00720c */ /* 0x000fe20003fa6270 */
[--C-:B------:R-:W-:Y:S01]  /*0fa0*/  @!P1 IMAD.IADD R5, R5, 0x1, -R0.reuse ;  /* 0x0000000105059824 */ /* 0x100fe200078e0a00 */
[----:B------:R-:W-:Y:S01]  /*0fb0*/  ISETP.GE.AND P3, PT, R12, RZ, PT ;  /* 0x000000ff0c00720c */ /* 0x000fe20003f66270 */
[----:B------:R-:W-:Y:S01]  /*0fc0*/  STL [R1+0x73c], R26 ;  /* 0x00073c1a01007387 */ /* 0x000fe20000100800 */
[----:B------:R-:W-:Y:S01]  /*0fd0*/  ISETP.GE.AND P0, PT, R6, RZ, PT ;  /* 0x000000ff0600720c */ /* 0x000fe20003f06270 */
[----:B------:R-:W-:Y:S01]  /*0fe0*/  IMAD R8, R8, c[0x0][0x184], RZ ;  /* 0x0000610008087a24 */ /* 0x000fe200078e02ff */
[----:B------:R-:W-:Y:S01]  /*0ff0*/  LOP3.LUT R29, R29, R18, RZ, 0x3c, !PT ;  /* 0x000000121d1d7212 */ /* 0x000fe200078e3cff */
[----:B------:R-:W-:Y:S01]  /*1000*/  @!P4 IMAD.IADD R15, R15, 0x1, -R0 ;  /* 0x000000010f0fc824 */ /* 0x000fe200078e0a00 */
[----:B------:R-:W-:Y:S01]  /*1010*/  LOP3.LUT R6, R26, 0x2000, RZ, 0xc0, !PT ;  /* 0x000020001a067812 */ /* 0x000fe200078ec0ff */
[----:B------:R-:W-:Y:S01]  /*1020*/  @!P6 IMAD.MOV R17, RZ, RZ, -R17 ;  /* 0x000000ffff11e224 */ /* 0x000fe200078e0a11 */
[----:B------:R-:W-:Y:S01]  /*1030*/  ISETP.GE.AND P1, PT, R4, RZ, PT ;  /* 0x000000ff0400720c */ /* 0x000fe20003f26270 */
[----:B------:R-:W-:Y:S01]  /*1040*/  IMAD R0, R24, c[0x0][0x18c], RZ ;  /* 0x0000630018007a24 */ /* 0x000fe200078e02ff */
[----:B------:R-:W-:Y:S01]  /*1050*/  ISETP.NE.AND P4, PT, RZ, c[0x0][0x17c], PT ;  /* 0x00005f00ff007a0c */ /* 0x000fe20003f85270 */
[----:B------:R-:W-:Y:S01]  /*1060*/  IMAD.IADD R29, R6, 0x1, R29 ;  /* 0x00000001061d7824 */ /* 0x000fe200078e021d */
[----:B------:R-:W-:Y:S01]  /*1070*/  LOP3.LUT R6, RZ, c[0x0][0x17c], RZ, 0x33, !PT ;  /* 0x00005f00ff067a12 */ /* 0x000fe200078e33ff */
[----:B------:R-:W-:Y:S01]  /*1080*/  @!P5 IMAD.MOV R9, RZ, RZ, -R9 ;  /* 0x000000ffff09d224 */ /* 0x000fe200078e0a09 */
[----:B------:R-:W-:Y:S01]  /*1090*/  LEA R13, P6, R0, c[0x0][0x168], 0x1 ;  /* 0x00005a00000d7a11 */ /* 0x000fe200078c08ff */
[----:B------:R-:W-:Y:S01]  /*10a0*/  @!P3 IMAD.MOV R7, RZ, RZ, -R7 ;  /* 0x000000ffff07b224 */ /* 0x000fe200078e0a07 */
[C---:B------:R-:W-:Y:S01]  /*10b0*/  SEL R16, R6.reuse, R21, !P4 ;  /* 0x0000001506107207 */ /* 0x040fe20006000000 */
[----:B------:R-:W-:Y:S01]  /*10c0*/  @!P0 IMAD.MOV R3, RZ, RZ, -R3 ;  /* 0x000000ffff038224 */ /* 0x000fe200078e0a03 */
[C---:B------:R-:W-:Y:S01]  /*10d0*/  SEL R14, R6.reuse, R19, !P4 ;  /* 0x00000013060e7207 */ /* 0x040fe20006000000 */
[----:B------:R-:W-:Y:S01]  /*10e0*/  @!P2 IMAD.MOV R15, RZ, RZ, -R15 ;  /* 0x000000ffff0fa224 */ /* 0x000fe200078e0a0f */
[----:B------:R-:W-:Y:S01]  /*10f0*/  SEL R12, R6, R17, !P4 ;  /* 0x00000011060c7207 */ /* 0x000fe20006000000 */
[----:B------:R-:W-:Y:S01]  /*1100*/  IMAD R16, R16, c[0x0][0x190], RZ ;  /* 0x0000640010107a24 */ /* 0x000fe200078e02ff */
[----:B------:R-:W-:Y:S01]  /*1110*/  SEL R9, R6, R9, !P4 ;  /* 0x0000000906097207 */ /* 0x000fe20006000000 */
[----:B------:R-:W-:Y:S01]  /*1120*/  IMAD R14, R14, c[0x0][0x190], RZ ;  /* 0x000064000e0e7a24 */ /* 0x000fe200078e02ff */
[----:B------:R-:W-:Y:S01]  /*1130*/  SEL R7, R6, R7, !P4 ;  /* 0x0000000706077207 */ /* 0x000fe20006000000 */
[----:B------:R-:W-:Y:S01]  /*1140*/  IMAD R12, R12, c[0x0][0x190], RZ ;  /* 0x000064000c0c7a24 */ /* 0x000fe200078e02ff */
[----:B------:R-:W-:Y:S01]  /*1150*/  SEL R3, R6, R3, !P4 ;  /* 0x0000000306037207 */ /* 0x000fe20006000000 */
[----:B------:R-:W-:Y:S01]  /*1160*/  @!P1 IMAD.MOV R5, RZ, RZ, -R5 ;  /* 0x000000ffff059224 */ /* 0x000fe200078e0a05 */
[----:B------:R-:W-:Y:S01]  /*1170*/  LEA.HI.X.SX32 R0, R0, c[0x0][0x16c], 0x1, P6 ;  /* 0x00005b0000007a11 */ /* 0x000fe200030f0eff */
[----:B------:R-:W-:Y:S01]  /*1180*/  IMAD R9, R9, c[0x0][0x190], RZ ;  /* 0x0000640009097a24 */ /* 0x000fe200078e02ff */
[-C--:B------:R-:W-:Y:S01]  /*1190*/  LEA R17, P5, R16, R13.reuse, 0x1 ;  /* 0x0000000d10117211 */ /* 0x080fe200078a08ff */
[----:B------:R-:W-:Y:S01]  /*11a0*/  IMAD R7, R7, c[0x0][0x190], RZ ;  /* 0x0000640007077a24 */ /* 0x000fe200078e02ff */
[-C--:B------:R-:W-:Y:S01]  /*11b0*/  LEA R19, P6, R14, R13.reuse, 0x1 ;  /* 0x0000000d0e137211 */ /* 0x080fe200078c08ff */
[----:B------:R-:W-:Y:S01]  /*11c0*/  IMAD R3, R3, c[0x0][0x190], RZ ;  /* 0x0000640003037a24 */ /* 0x000fe200078e02ff */
[----:B------:R-:W-:Y:S01]  /*11d0*/  LEA R18, P0, R12, R13, 0x1 ;  /* 0x0000000d0c127211 */ /* 0x000fe200078008ff */
[----:B------:R0:W-:Y:S01]  /*11e0*/  STL [R1+0x2e4], R17 ;  /* 0x0002e41101007387 */ /* 0x0001e20000100800 */
[----:B------:R-:W-:Y:S01]  /*11f0*/  SEL R5, R6, R5, !P4 ;  /* 0x0000000506057207 */ /* 0x000fe20006000000 */
[----:B------:R-:W-:Y:S01]  /*1200*/  IMAD R2, R2, c[0x0][0x184], RZ ;  /* 0x0000610002027a24 */ /* 0x000fe200078e02ff */
[----:B------:R-:W-:Y:S01]  /*1210*/  SEL R6, R6, R15, !P4 ;  /* 0x0000000f06067207 */ /* 0x000fe20006000000 */
[----:B------:R1:W-:Y:S01]  /*1220*/  STL [R1+0x2ec], R19 ;  /* 0x0002ec1301007387 */ /* 0x0003e20000100800 */
[-C--:B------:R-:W-:Y:S01]  /*1230*/  LEA.HI.X.SX32 R16, R16, R0.reuse, 0x1, P5 ;  /* 0x0000000010107211 */ /* 0x080fe200028f0eff */
[----:B------:R-:W-:Y:S01]  /*1240*/  IMAD R5, R5, c[0x0][0x190], RZ ;  /* 0x0000640005057a24 */ /* 0x000fe200078e02ff */
[-C--:B------:R-:W-:Y:S01]  /*1250*/  LEA.HI.X.SX32 R14, R14, R0.reuse, 0x1, P6 ;  /* 0x000000000e0e7211 */ /* 0x080fe200030f0eff */
[----:B------:R2:W-:Y:S01]  /*1260*/  STL [R1+0x2f4], R18 ;  /* 0x0002f41201007387 */ /* 0x0005e20000100800 */
[----:B------:R-:W-:Y:S01]  /*1270*/  IMAD R6, R6, c[0x0][0x190], RZ ;  /* 0x0000640006067a24 */ /* 0x000fe200078e02ff */
[----:B0-----:R-:W-:Y:S01]  /*1280*/  LEA R17, P1, R9, R13, 0x1 ;  /* 0x0000000d09117211 */ /* 0x001fe200078208ff */
[----:B------:R-:W-:Y:S01]  /*1290*/  IMAD.MOV.U32 R10, RZ, RZ, c[0x0][0x188] ;  /* 0x00006200ff0a7624 */ /* 0x000fe200078e00ff */
[----:B------:R-:W-:-:S02]  /*12a0*/  LEA.HI.X.SX32 R12, R12, R0, 0x1, P0 ;  /* 0x000000000c0c7211 */ /* 0x000fc400000f0eff */
[-C--:B-1----:R-:W-:Y:S01]  /*12b0*/  LEA R19, P2, R7, R13.reuse, 0x1 ;  /* 0x0000000d07137211 */ /* 0x082fe200078408ff */
[----:B------:R0:W-:Y:S01]  /*12c0*/  STL [R1+0x6d0], R17 ;  /* 0x0006d01101007387 */ /* 0x0001e20000100800 */
[C---:B------:R-:W-:Y:S01]  /*12d0*/  IMAD R4, R10.reuse, 0x3f, RZ ;  /* 0x0000003f0a047824 */ /* 0x040fe200078e02ff */
[-C--:B--2---:R-:W-:Y:S02]  /*12e0*/  LEA R18, P3, R3, R13.reuse, 0x1 ;  /* 0x0000000d03127211 */ /* 0x084fe400078608ff */
[----:B------:R-:W-:Y:S01]  /*12f0*/  STL [R1+0x6f0], R19 ;  /* 0x0006f01301007387 */ /* 0x000fe20000100800 */
[----:B------:R-:W-:Y:S01]  /*1300*/  LEA.HI.X.SX32 R7, R7, R0, 0x1, P2 ;  /* 0x0000000007077211 */ /* 0x000fe200010f0eff */
[----:B------:R-:W-:Y:S02]  /*1310*/  IMAD R15, R10, 0x3e, RZ ;  /* 0x0000003e0a0f7824 */ /* 0x000fe400078e02ff */
[----:B------:R1:W-:Y:S01]  /*1320*/  STL [R1+0x6f8], R18 ;  /* 0x0006f81201007387 */ /* 0x0003e20000100800 */
[----:B0-----:R-:W-:-:S02]  /*1330*/  LEA R17, P4, R5, R13, 0x1 ;  /* 0x0000000d05117211 */ /* 0x001fc400078808ff */
[----:B------:R-:W-:-:S03]  /*1340*/  LEA R13, P6, R6, R13, 0x1 ;  /* 0x0000000d060d7211 */ /* 0x000fc600078c08ff */
[----:B------:R-:W-:Y:S01]  /*1350*/  STL [R1+0x700], R17 ;  /* 0x0007001101007387 */ /* 0x000fe20000100800 */
[----:B-1----:R-:W-:-:S03]  /*1360*/  LEA R18, P5, R8, c[0x0][0x160], 0x1 ;  /* 0x0000580008127a11 */ /* 0x002fc600078a08ff */
[----:B------:R0:W-:Y:S01]  /*1370*/  STL [R1+0x2e0], R16 ;  /* 0x0002e01001007387 */ /* 0x0001e20000100800 */
[----:B------:R-:W-:-:S03]  /*1380*/  LEA.HI.X.SX32 R19, R8, c[0x0][0x164], 0x1, P5 ;  /* 0x0000590008137a11 */ /* 0x000fc600028f0eff */
[----:B------:R-:W-:Y:S01]  /*1390*/  STL [R1+0x2e8], R14 ;  /* 0x0002e80e01007387 */ /* 0x000fe20000100800 */
[----:B------:R-:W-:-:S03]  /*13a0*/  LEA.HI.X.SX32 R8, R9, R0, 0x1, P1 ;  /* 0x0000000009087211 */ /* 0x000fc600008f0eff */
[----:B------:R-:W-:Y:S01]  /*13b0*/  STL [R1+0x708], R13 ;  /* 0x0007080d01007387 */ /* 0x000fe20000100800 */
[----:B0-----:R-:W-:-:S03]  /*13c0*/  LEA R16, P0, R2, c[0x0][0x160], 0x1 ;  /* 0x0000580002107a11 */ /* 0x001fc600078008ff */
[----:B------:R-:W-:Y:S01]  /*13d0*/  STL [R1+0x2f0], R12 ;  /* 0x0002f00c01007387 */ /* 0x000fe20000100800 */
[----:B------:R-:W-:-:S03]  /*13e0*/  LEA.HI.X.SX32 R17, R2, c[0x0][0x164], 0x1, P0 ;  /* 0x0000590002117a11 */ /* 0x000fc600000f0eff */
[----:B------:R0:W-:Y:S04]  /*13f0*/  STL [R1+0x2f8], R8 ;  /* 0x0002f80801007387 */ /* 0x0001e80000100800 */
[----:B------:R-:W-:Y:S04]  /*1400*/  STL.64 [R1+0x1c0], R18 ;  /* 0x0001c01201007387 */ /* 0x000fe80000100a00 */
[----:B------:R1:W-:Y:S01]  /*1410*/  STL [R1+0x6ec], R7 ;  /* 0x0006ec0701007387 */ /* 0x0003e20000100800 */
[----:B0-----:R-:W-:Y:S01]  /*1420*/  LEA.HI.X.SX32 R8, R3, R0, 0x1, P3 ;  /* 0x0000000003087211 */ /* 0x001fe200018f0eff */
[----:B------:R-:W-:-:S04]  /*1430*/  IMAD.WIDE R2, R4, 0x2, R18 ;  /* 0x0000000204027825 */ /* 0x000fc800078e0212 */
[----:B------:R-:W-:Y:S01]  /*1440*/  STL [R1+0x6f4], R8 ;  /* 0x0006f40801007387 */ /* 0x000fe20000100800 */
[----:B-1----:R-:W-:-:S03]  /*1450*/  LEA.HI.X.SX32 R7, R5, R0, 0x1, P4 ;  /* 0x0000000005077211 */ /* 0x002fc600020f0eff */
[----:B------:R-:W-:Y:S01]  /*1460*/  STL.64 [R1+0x1c8], R16 ;  /* 0x0001c81001007387 */ /* 0x000fe20000100a00 */
[----:B------:R-:W-:Y:S01]  /*1470*/  LEA.HI.X.SX32 R0, R6, R0, 0x1, P6 ;  /* 0x0000000006007211 */ /* 0x000fe200030f0eff */
[--C-:B------:R-:W-:Y:S02]  /*1480*/  IMAD.WIDE R4, R4, 0x2, R16.reuse ;  /* 0x0000000204047825 */ /* 0x100fe400078e0210 */
[----:B------:R0:W-:Y:S04]  /*1490*/  STL [R1+0x6fc], R7 ;  /* 0x0006fc0701007387 */ /* 0x0001e80000100800 */
[----:B------:R-:W-:Y:S04]  /*14a0*/  STL [R1+0x70c], R2 ;  /* 0x00070c0201007387 */ /* 0x000fe80000100800 */
[----:B------:R1:W-:Y:S01]  /*14b0*/  STL [R1+0x704], R0 ;  /* 0x0007040001007387 */ /* 0x0003e20000100800 */
[----:B0-----:R-:W-:-:S03]  /*14c0*/  IMAD.WIDE R6, R15, 0x2, R16 ;  /* 0x000000020f067825 */ /* 0x001fc600078e0210 */
[----:B------:R0:W-:Y:S04]  /*14d0*/  STL [R1+0x6e4], R3 ;  /* 0x0006e40301007387 */ /* 0x0001e80000100800 */
[----:B------:R2:W-:Y:S01]  /*14e0*/  STL [R1+0x6e8], R4 ;  /* 0x0006e80401007387 */ /* 0x0005e20000100800 */
[----:B-1----:R-:W-:-:S03]  /*14f0*/  IMAD R0, R10, 0x3c, RZ ;  /* 0x0000003c0a007824 */ /* 0x002fc600078e02ff */
[----:B------:R-:W-:Y:S01]  /*1500*/  STL [R1+0x6dc], R5 ;  /* 0x0006dc0501007387 */ /* 0x000fe20000100800 */
[----:B0-----:R-:W-:-:S05]  /*1510*/  IMAD.WIDE R2, R15, 0x2, R18 ;  /* 0x000000020f027825 */ /* 0x001fca00078e0212 */
[----:B------:R-:W-:Y:S01]  /*1520*/  STL [R1+0x6e0], R2 ;  /* 0x0006e00201007387 */ /* 0x000fe20000100800 */
[----:B--2---:R-:W-:-:S03]  /*1530*/  IMAD R4, R10, 0x3d, RZ ;  /* 0x0000003d0a047824 */ /* 0x004fc600078e02ff */
[----:B------:R0:W-:Y:S04]  /*1540*/  STL [R1+0x6d4], R3 ;  /* 0x0006d40301007387 */ /* 0x0001e80000100800 */
[----:B------:R-:W-:Y:S04]  /*1550*/  STL [R1+0x6d8], R6 ;  /* 0x0006d80601007387 */ /* 0x000fe80000100800 */
[----:B------:R1:W-:Y:S01]  /*1560*/  STL [R1+0x6b0], R7 ;  /* 0x0006b00701007387 */ /* 0x0003e20000100800 */
[----:B0-----:R-:W-:-:S04]  /*1570*/  IMAD.WIDE R2, R4, 0x2, R18 ;  /* 0x0000000204027825 */ /* 0x001fc800078e0212 */
[--C-:B------:R-:W-:Y:S01]  /*1580*/  IMAD.WIDE R4, R4, 0x2, R16.reuse ;  /* 0x0000000204047825 */ /* 0x100fe200078e0210 */
[----:B------:R-:W-:Y:S03]  /*1590*/  STL [R1+0x6cc], R2 ;  /* 0x0006cc0201007387 */ /* 0x000fe60000100800 */
[C---:B-1----:R-:W-:Y:S01]  /*15a0*/  IMAD.WIDE R6, R0.reuse, 0x2, R16 ;  /* 0x0000000200067825 */ /* 0x042fe200078e0210 */
[----:B------:R0:W-:Y:S04]  /*15b0*/  STL [R1+0x6c4], R3 ;  /* 0x0006c40301007387 */ /* 0x0001e80000100800 */
[----:B------:R1:W-:Y:S04]  /*15c0*/  STL [R1+0x6c8], R4 ;  /* 0x0006c80401007387 */ /* 0x0003e80000100800 */
[----:B------:R-:W-:Y:S01]  /*15d0*/  STL [R1+0x6bc], R5 ;  /* 0x0006bc0501007387 */ /* 0x000fe20000100800 */
[----:B0-----:R-:W-:-:S04]  /*15e0*/  IMAD.WIDE R2, R0, 0x2, R18 ;  /* 0x0000000200027825 */ /* 0x001fc800078e0212 */
[C---:B------:R-:W-:Y:S01]  /*15f0*/  IMAD R0, R10.reuse, 0x3a, RZ ;  /* 0x0000003a0a007824 */ /* 0x040fe200078e02ff */
[----:B------:R-:W-:Y:S01]  /*1600*/  STL [R1+0x6c0], R2 ;  /* 0x0006c00201007387 */ /* 0x000fe20000100800 */
[----:B-1----:R-:W-:-:S03]  /*1610*/  IMAD R4, R10, 0x3b, RZ ;  /* 0x0000003b0a047824 */ /* 0x002fc600078e02ff */
        /* <DEDUP_REMOVED lines=43> */
[----:B------:R1:W-:Y:S04]  /*18d0*/  STL [R1+0x658], R6 ;  /* 0x0006580601007387 */ /* 0x0003e80000100800 */
[----:B------:R-:W-:Y:S01]  /*18e0*/  STL [R1+0x2fc], R7 ;  /* 0x0002fc0701007387 */ /* 0x000fe20000100800 */
[----:B0-----:R-:W-:-:S04]  /*18f0*/  IMAD.WIDE R2, R4, 0x2, R18 ;  /* 0x0000000204027825 */ /* 0x001fc800078e0212 */
[----:B------:R-:W-:Y:S01]  /*1900*/  IMAD.WIDE R4, R4, 0x2, R16 ;  /* 0x0000000204047825 */ /* 0x000fe200078e0210 */
[----:B------:R-:W-:Y:S03]  /*1910*/  STL [R1+0x64c], R2 ;  /* 0x00064c0201007387 */ /* 0x000fe60000100800 */
[----:B-1----:R-:W-:Y:S01]  /*1920*/  IMAD R6, R10, 0x33, RZ ;  /* 0x000000330a067824 */ /* 0x002fe200078e02ff */
[----:B------:R0:W-:Y:S04]  /*1930*/  STL [R1+0x644], R3 ;  /* 0x0006440301007387 */ /* 0x0001e80000100800 */
[----:B------:R-:W-:Y:S04]  /*1940*/  STL [R1+0x648], R4 ;  /* 0x0006480401007387 */ /* 0x000fe80000100800 */
[----:B------:R1:W-:Y:S01]  /*1950*/  STL [R1+0x300], R5 ;  /* 0x0003000501007387 */ /* 0x0003e20000100800 */
[----:B0-----:R-:W-:-:S05]  /*1960*/  IMAD.WIDE R2, R0, 0x2, R18 ;  /* 0x0000000200027825 */ /* 0x001fca00078e0212 */
[----:B------:R-:W-:Y:S01]  /*1970*/  STL [R1+0x640], R2 ;  /* 0x0006400201007387 */ /* 0x000fe20000100800 */
[----:B-1----:R-:W-:-:S03]  /*1980*/  IMAD.WIDE R4, R0, 0x2, R16 ;  /* 0x0000000200047825 */ /* 0x002fc600078e0210 */
[----:B------:R0:W-:Y:S01]  /*1990*/  STL [R1+0x304], R3 ;  /* 0x0003040301007387 */ /* 0x0001e20000100800 */
[----:B------:R-:W-:-:S03]  /*19a0*/  IMAD R0, R10, 0x32, RZ ;  /* 0x000000320a007824 */ /* 0x000fc600078e02ff */
        /* <DEDUP_REMOVED lines=122> */
[C---:B------:R-:W-:Y:S01]  /*2150*/  IMAD.SHL.U32 R0, R10.reuse, 0x20, RZ ;  /* 0x000000200a007824 */ /* 0x040fe200078e00ff */
        /* <DEDUP_REMOVED lines=220> */
[----:B------:R-:W-:Y:S04]  /*2f20*/  STL [R1+0x61c], R6 ;  /* 0x00061c0601007387 */ /* 0x000fe80000100800 */
[----:B------:R1:W-:Y:S01]  /*2f30*/  STL [R1+0x618], R7 ;  /* 0x0006180701007387 */ /* 0x0003e20000100800 */
[----:B0-----:R-:W-:-:S05]  /*2f40*/  IMAD.WIDE R2, R0, 0x2, R18 ;  /* 0x0000000200027825 */ /* 0x001fca00078e0212 */
[----:B------:R-:W-:Y:S01]  /*2f50*/  STL [R1+0x624], R2 ;  /* 0x0006240201007387 */ /* 0x000fe20000100800 */
[----:B-1----:R-:W-:-:S03]  /*2f60*/  IMAD.WIDE R6, R10, 0x2, R18 ;  /* 0x000000020a067825 */ /* 0x002fc600078e0212 */
[----:B------:R0:W-:Y:S04]  /*2f70*/  STL [R1+0x620], R3 ;  /* 0x0006200301007387 */ /* 0x0001e80000100800 */
[----:B------:R1:W-:Y:S04]  /*2f80*/  STL [R1+0x62c], R4 ;  /* 0x00062c0401007387 */ /* 0x0003e80000100800 */
[----:B------:R2:W-:Y:S01]  /*2f90*/  STL [R1+0x628], R5 ;  /* 0x0006280501007387 */ /* 0x0005e20000100800 */
[----:B0-----:R-:W-:-:S03]  /*2fa0*/  IMAD.WIDE R2, R10, 0x2, R16 ;  /* 0x000000020a027825 */ /* 0x001fc600078e0210 */
[----:B------:R-:W-:Y:S01]  /*2fb0*/  STL [R1+0x634], R6 ;  /* 0x0006340601007387 */ /* 0x000fe20000100800 */
[----:B------:R-:W-:-:S03]  /*2fc0*/  IMAD.SHL.U32 R10, R10, 0x40, RZ ;  /* 0x000000400a0a7824 */ /* 0x000fc600078e00ff */
[----:B------:R-:W-:Y:S01]  /*2fd0*/  STL [R1+0x630], R7 ;  /* 0x0006300701007387 */ /* 0x000fe20000100800 */
[C---:B-1----:R-:W-:Y:S02]  /*2fe0*/  LOP3.LUT R4, R28.reuse, 0x10, RZ, 0x3c, !PT ;  /* 0x000000101c047812 */ /* 0x042fe400078e3cff */
[----:B------:R-:W-:Y:S01]  /*2ff0*/  SHF.R.S32.HI R0, RZ, 0x1f, R10 ;  /* 0x0000001fff007819 */ /* 0x000fe2000001140a */
[----:B------:R0:W-:Y:S01]  /*3000*/  STL [R1+0x63c], R2 ;  /* 0x00063c0201007387 */ /* 0x0001e20000100800 */
[C---:B--2---:R-:W-:Y:S02]  /*3010*/  LOP3.LUT R5, R28.reuse, 0x30, RZ, 0x3c, !PT ;  /* 0x000000301c057812 */ /* 0x044fe400078e3cff */
[----:B------:R-:W-:Y:S01]  /*3020*/  LOP3.LUT R4, R28, 0x40, RZ, 0x3c, !PT ;  /* 0x000000401c047812 */ /* 0x000fe200078e3cff */
[----:B------:R1:W-:Y:S01]  /*3030*/  STL [R1+0x638], R3 ;  /* 0x0006380301007387 */ /* 0x0003e20000100800 */
[----:B------:R-:W-:Y:S02]  /*3040*/  SHF.L.U64.HI R0, R10, 0x1, R0 ;  /* 0x000000010a007819 */ /* 0x000fe40000010200 */
[C---:B------:R-:W-:Y:S01]  /*3050*/  LOP3.LUT R5, R28.reuse, 0x60, RZ, 0x3c, !PT ;  /* 0x000000601c057812 */ /* 0x040fe200078e3cff */
[----:B------:R-:W-:Y:S01]  /*3060*/  STL [R1+0x2dc], RZ ;  /* 0x0002dcff01007387 */ /* 0x000fe20000100800 */
[----:B------:R-:W-:-:S03]  /*3070*/  LOP3.LUT R4, R28, 0x70, RZ, 0x3c, !PT ;  /* 0x000000701c047812 */ /* 0x000fc600078e3cff */
[----:B------:R-:W-:Y:S01]  /*3080*/  STL [R1+0x1e0], RZ ;  /* 0x0001e0ff01007387 */ /* 0x000fe20000100800 */
[----:B0-----:R-:W-:Y:S02]  /*3090*/  LOP3.LUT R2, R27, 0xc0, RZ, 0xc0, !PT ;  /* 0x000000c01b027812 */ /* 0x001fe400078ec0ff */
[----:B-1----:R-:W-:Y:S01]  /*30a0*/  SHF.R.S32.HI R3, RZ, 0x6, R11 ;  /* 0x00000006ff037819 */ /* 0x002fe2000001140b */
[----:B------:R-:W-:Y:S01]  /*30b0*/  STL [R1+0x1e4], RZ ;  /* 0x0001e4ff01007387 */ /* 0x000fe20000100800 */
[----:B------:R-:W-:-:S03]  /*30c0*/  SHF.R.U32.HI R2, RZ, 0x2, R2 ;  /* 0x00000002ff027819 */ /* 0x000fc60000011602 */
[----:B------:R-:W-:Y:S01]  /*30d0*/  STL [R1+0x1e8], RZ ;  /* 0x0001e8ff01007387 */ /* 0x000fe20000100800 */
[----:B------:R-:W-:-:S03]  /*30e0*/  LOP3.LUT R2, R28, R2, RZ, 0x3c, !PT ;  /* 0x000000021c027212 */ /* 0x000fc600078e3cff */
[----:B------:R-:W-:Y:S04]  /*30f0*/  STL [R1+0x1ec], RZ ;  /* 0x0001ecff01007387 */ /* 0x000fe80000100800 */
        /* <DEDUP_REMOVED lines=44> */
[----:B------:R0:W-:Y:S04]  /*33c0*/  STL [R1+0x71c], R3 ;  /* 0x00071c0301007387 */ /* 0x0001e80000100800 */
[----:B------:R1:W-:Y:S04]  /*33d0*/  STL [R1+0x100], RZ ;  /* 0x000100ff01007387 */ /* 0x0003e80000100800 */
[----:B------:R1:W-:Y:S01]  /*33e0*/  STL [R1+0x104], RZ ;  /* 0x000104ff01007387 */ /* 0x0003e20000100800 */
[----:B0-----:R-:W-:-:S03]  /*33f0*/  LOP3.LUT R3, R28, 0x20, RZ, 0x3c, !PT ;  /* 0x000000201c037812 */ /* 0x001fc600078e3cff */
[----:B------:R1:W-:Y:S01]  /*3400*/  STL [R1+0x108], RZ ;  /* 0x000108ff01007387 */ /* 0x0003e20000100800 */
[----:B------:R-:W-:Y:S02]  /*3410*/  LOP3.LUT R3, R28, 0x50, RZ, 0x3c, !PT ;  /* 0x000000501c037812 */ /* 0x000fe400078e3cff */
[----:B------:R-:W-:Y:S01]  /*3420*/  LOP3.LUT R3, R2, 0x40, RZ, 0x3c, !PT ;  /* 0x0000004002037812 */ /* 0x000fe200078e3cff */
[----:B------:R1:W-:Y:S01]  /*3430*/  STL [R1+0x10c], RZ ;  /* 0x00010cff01007387 */ /* 0x0003e20000100800 */
[----:B------:R-:W-:-:S03]  /*3440*/  LOP3.LUT R2, R22, 0x40, RZ, 0x3c, !PT ;  /* 0x0000004016027812 */ /* 0x000fc600078e3cff */
[----:B------:R1:W-:Y:S04]  /*3450*/  STL [R1+0x110], RZ ;  /* 0x000110ff01007387 */ /* 0x0003e80000100800 */
        /* <DEDUP_REMOVED lines=11> */
[----:B------:R1:W-:Y:S02]  /*3510*/  STL [R1+0x740], R2 ;  /* 0x0007400201007387 */ /* 0x0003e40000100800 */
.L_x_3:
[----:B01----:R-:W2:Y:S01]  /*3520*/  LDL.64 R2, [R1+0x1c8] ;  /* 0x0001c80001027983 */ /* 0x003ea20000100a00 */
[----:B-----5:R-:W-:-:S03]  /*3530*/  IMAD.MOV.U32 R6, RZ, RZ, -0x40 ;  /* 0xffffffc0ff067424 */ /* 0x020fc600078e00ff */
[----:B--2---:R0:W-:Y:S04]  /*3540*/  STL [R1+0xdec], R3 ;  /* 0x000dec0301007387 */ /* 0x0041e80000100800 */
[----:B0-----:R-:W2:Y:S04]  /*3550*/  LDL R3, [R1+0x2dc] ;  /* 0x0002dc0001037983 */ /* 0x001ea80000100800 */
[----:B------:R-:W-:Y:S04]  /*3560*/  STL [R1+0xcb0], R10 ;  /* 0x000cb00a01007387 */ /* 0x000fe80000100800 */
        /* <DEDUP_REMOVED lines=38> */
[----:B------:R0:W-:Y:S04]  /*37d0*/  STL [R1+0xde8], R10 ;  /* 0x000de80a01007387 */ /* 0x0001e80000100800 */
        /* <DEDUP_REMOVED lines=34> */
[----:B------:R-:W-:Y:S01]  /*3a00*/  STL [R1+0xdbc], R5 ;  /* 0x000dbc0501007387 */ /* 0x000fe20000100800 */
[----:B--2---:R-:W-:-:S03]  /*3a10*/  IMAD R6, R3, R6, c[0x0][0x180] ;  /* 0x0000600003067624 */ /* 0x004fc600078e0206 */
        /* <DEDUP_REMOVED lines=29> */
[----:B------:R-:W2:Y:S01]  /*3bf0*/  LDL.LU R3, [R1+0xdec] ;  /* 0x000dec0001037983 */ /* 0x000ea20000300800 */
[----:B------:R-:W-:-:S02]  /*3c00*/  ISETP.GT.AND P0, PT, R6, RZ, PT ;  /* 0x000000ff0600720c */ /* 0x000fc40003f04270 */
[----:B0-----:R-:W-:Y:S02]  /*3c10*/  PRMT R10, RZ, 0x7610, R10 ;  /* 0x00007610ff0a7816 */ /* 0x001fe4000000000a */
[----:B-1----:R-:W-:Y:S02]  /*3c20*/  PRMT R5, RZ, 0x7610, R5 ;  /* 0x00007610ff057816 */ /* 0x002fe40000000005 */
[----:B------:R-:W-:-:S07]  /*3c30*/  ISETP.GT.AND P1, PT, R6, 0x1, PT ;  /* 0x000000010600780c */ /* 0x000fce0003f24270 */
[----:B--2---:R-:W2:Y:S04]  /*3c40*/  @P0 LDG.E.U16 R10, [R2.64] ;  /* 0x00000006020a0981 */ /* 0x004ea8000c1e1500 */
[----:B--2---:R0:W-:Y:S04]  /*3c50*/  STL [R1+0x2d8], R10 ;  /* 0x0002d80a01007387 */ /* 0x0041e80000100800 */
[----:B0-----:R-:W2:Y:S04]  /*3c60*/  LDL.LU R10, [R1+0xde8] ;  /* 0x000de800010a7983 */ /* 0x001ea80000300800 */
[----:B------:R-:W3:Y:S01]  /*3c70*/  LDL.64 R2, [R1+0x1c0] ;  /* 0x0001c00001027983 */ /* 0x000ee20000100a00 */
[----:B------:R-:W-:-:S02]  /*3c80*/  ISETP.GT.AND P2, PT, R6, 0x2, PT ;  /* 0x000000020600780c */ /* 0x000fc40003f44270 */
[----:B--2---:R-:W-:Y:S01]  /*3c90*/  PRMT R10, RZ, 0x7610, R10 ;  /* 0x00007610ff0a7816 */ /* 0x004fe2000000000a */
[----:B---3--:R-:W2:Y:S04]  /*3ca0*/  @P0 LDG.E.U16 R5, [R2.64] ;  /* 0x0000000602050981 */ /* 0x008ea8000c1e1500 */
[----:B--2---:R0:W-:Y:S04]  /*3cb0*/  STL [R1+0x2d4], R5 ;  /* 0x0002d40501007387 */ /* 0x0041e80000100800 */
[----:B0-----:R-:W2:Y:S04]  /*3cc0*/  LDL.LU R5, [R1+0xde4] ;  /* 0x000de40001057983 */ /* 0x001ea80000300800 */
[----:B------:R-:W3:Y:S04]  /*3cd0*/  LDL R2, [R1+0x638] ;  /* 0x0006380001027983 */ /* 0x000ee80000100800 */
[----:B------:R-:W3:Y:S01]  /*3ce0*/  LDL R3, [R1+0x63c] ;  /* 0x00063c0001037983 */ /* 0x000ee20000100800 */
[----:B------:R-:W-:-:S02]  /*3cf0*/  ISETP.GT.AND P0, PT, R6, 0x3, PT ;  /* 0x000000030600780c */ /* 0x000fc40003f04270 */
[----:B--2---:R-:W-:Y:S02]  /*3d00*/  PRMT R5, RZ, 0x7610, R5 ;  /* 0x00007610ff057816 */ /* 0x004fe40000000005 */
[----:B---3--:R-:W-:-:S04]  /*3d10*/  @P1 LOP3.LUT R3, R3, R2, RZ, 0x3c, !PT ;  /* 0x0000000203031212 */ /* 0x008fc800078e3cff */
[----:B------:R-:W-:-:S04]  /*3d20*/  @P1 LOP3.LUT R2, R3, R2, RZ, 0x3c, !PT ;  /* 0x0000000203021212 */ /* 0x000fc800078e3cff */
[----:B------:R-:W-:-:S05]  /*3d30*/  @P1 LOP3.LUT R3, R3, R2, RZ, 0x3c, !PT ;  /* 0x0000000203031212 */ /* 0x000fca00078e3cff */
[----:B------:R-:W2:Y:S04]  /*3d40*/  @P1 LDG.E.U16 R10, [R2.64] ;  /* 0x00000006020a1981 */ /* 0x000ea8000c1e1500 */
[----:B--2---:R0:W-:Y:S04]  /*3d50*/  STL [R1+0x2d0], R10 ;  /* 0x0002d00a01007387 */ /* 0x0041e80000100800 */
[----:B0-----:R-:W2:Y:S04]  /*3d60*/  LDL.LU R10, [R1+0xde0] ;  /* 0x000de000010a7983 */ /* 0x001ea80000300800 */
[----:B------:R-:W3:Y:S04]  /*3d70*/  LDL R2, [R1+0x630] ;  /* 0x0006300001027983 */ /* 0x000ee80000100800 */
[----:B------:R-:W3:Y:S01]  /*3d80*/  LDL R3, [R1+0x634] ;  /* 0x0006340001037983 */ /* 0x000ee20000100800 */
[----:B--2---:R-:W-:-:S02]  /*3d90*/  PRMT R10, RZ, 0x7610, R10 ;  /* 0x00007610ff0a7816 */ /* 0x004fc4000000000a */
        /* <DEDUP_REMOVED lines=720> */
[----:B------:R-:W-:-:S02]  /*6aa0*/  PRMT R8, RZ, 0x7610, R8 ;  /* 0x00007610ff087816 */ /* 0x000fc40000000008 */
[----:B------:R-:W-:Y:S02]  /*6ab0*/  PRMT R28, RZ, 0x7610, R28 ;  /* 0x00007610ff1c7816 */ /* 0x000fe4000000001c */
[----:B------:R-:W-:Y:S02]  /*6ac0*/  ISETP.GT.AND P2, PT, R6, 0x29, PT ;  /* 0x000000290600780c */ /* 0x000fe40003f44270 */
[----:B---3--:R-:W-:-:S04]  /*6ad0*/  @P0 LOP3.LUT R3, R3, R2, RZ, 0x3c, !PT ;  /* 0x0000000203030212 */ /* 0x008fc800078e3cff */
[----:B------:R-:W-:-:S04]  /*6ae0*/  @P0 LOP3.LUT R2, R3, R2, RZ, 0x3c, !PT ;  /* 0x0000000203020212 */ /* 0x000fc800078e3cff */
[----:B------:R-:W-:-:S05]  /*6af0*/  @P0 LOP3.LUT R3, R3, R2, RZ, 0x3c, !PT ;  /* 0x0000000203030212 */ /* 0x000fca00078e3cff */
[----:B------:R-:W3:Y:S04]  /*6b00*/  @P0 LDG.E.U16 R5, [R2.64] ;  /* 0x0000000602050981 */ /* 0x000ee8000c1e1500 */
[----:B---3--:R0:W-:Y:S04]  /*6b10*/  STL [R1+0x90], R5 ;  /* 0x0000900501007387 */ /* 0x0081e80000100800 */
[----:B0-----:R-:W3:Y:S04]  /*6b20*/  LDL.LU R5, [R1+0xcac] ;  /* 0x000cac0001057983 */ /* 0x001ee80000300800 */
[----:B------:R-:W4:Y:S04]  /*6b30*/  LDL R2, [R1+0x3c8] ;  /* 0x0003c80001027983 */ /* 0x000f280000100800 */
[----:B------:R-:W4:Y:S02]  /*6b40*/  LDL R3, [R1+0x3cc] ;  /* 0x0003cc0001037983 */ /* 0x000f240000100800 */
[----:B----4-:R-:W-:-:S04]  /*6b50*/  @P1 LOP3.LUT R3, R3, R2, RZ, 0x3c, !PT ;  /* 0x0000000203031212 */ /* 0x010fc800078e3cff */
[----:B------:R-:W-:-:S04]  /*6b60*/  @P1 LOP3.LUT R2, R3, R2, RZ, 0x3c, !PT ;  /* 0x0000000203021212 */ /* 0x000fc800078e3cff */
[----:B------:R-:W-:-:S05]  /*6b70*/  @P1 LOP3.LUT R3, R3, R2, RZ, 0x3c, !PT ;  /* 0x0000000203031212 */ /* 0x000fca00078e3cff */
[----:B------:R-:W4:Y:S04]  /*6b80*/  @P1 LDG.E.U16 R8, [R2.64] ;  /* 0x0000000602081981 */ /* 0x000f28000c1e1500 */
[----:B----4-:R0:W-:Y:S04]  /*6b90*/  STL [R1+0x8c], R8 ;  /* 0x00008c0801007387 */ /* 0x0101e80000100800 */
[----:B0-----:R-:W4:Y:S04]  /*6ba0*/  LDL.LU R8, [R1+0xca8] ;  /* 0x000ca80001087983 */ /* 0x001f280000300800 */
[----:B------:R-:W2:Y:S04]  /*6bb0*/  LDL R2, [R1+0x3c0] ;  /* 0x0003c00001027983 */ /* 0x000ea80000100800 */
[----:B------:R-:W2:Y:S01]  /*6bc0*/  LDL R3, [R1+0x3c4] ;  /* 0x0003c40001037983 */ /* 0x000ea20000100800 */
[----:B------:R-:W-:-:S02]  /*6bd0*/  PRMT R9, RZ, 0x7610, R9 ;  /* 0x00007610ff097816 */ /* 0x000fc40000000009 */
[----:B------:R-:W-:Y:S02]  /*6be0*/  PRMT R4, RZ, 0x7610, R4 ;  /* 0x00007610ff047816 */ /* 0x000fe40000000004 */
[----:B------:R-:W-:Y:S02]  /*6bf0*/  ISETP.GT.AND P0, PT, R6, 0x2a, PT ;  /* 0x0000002a0600780c */ /* 0x000fe40003f04270 */
[----:B--2---:R-:W-:-:S04]  /*6c00*/  @P1 LOP3.LUT R3, R3, R2, RZ, 0x3c, !PT ;  /* 0x0000000203031212 */ /* 0x004fc800078e3cff */
[----:B------:R-:W-:-:S04]  /*6c10*/  @P1 LOP3.LUT R2, R3, R2, RZ, 0x3c, !PT ;  /* 0x0000000203021212 */ /* 0x000fc800078e3cff */
[----:B------:R-:W-:-:S05]  /*6c20*/  @P1 LOP3.LUT R3, R3, R2, RZ, 0x3c, !PT ;  /* 0x0000000203031212 */ /* 0x000fca00078e3cff */
[----:B------:R-:W2:Y:S04]  /*6c30*/  @P1 LDG.E.U16 R28, [R2.64] ;  /* 0x00000006021c1981 */ /* 0x000ea8000c1e1500 */
[----:B--2---:R0:W-:Y:S04]  /*6c40*/  STL [R1+0x88], R28 ;  /* 0x0000881c01007387 */ /* 0x0041e80000100800 */
[----:B0-----:R-:W2:Y:S04]  /*6c50*/  LDL.LU R28, [R1+0xca4] ;  /* 0x000ca400011c7983 */ /* 0x001ea80000300800 */
        /* <DEDUP_REMOVED lines=12> */
[----:B------:R-:W2:Y:S02]  /*6d20*/  LDL R3, [R1+0x3b4] ;  /* 0x0003b40001037983 */ /* 0x000ea40000100800 */
        /* <DEDUP_REMOVED lines=125> */
[----:B------:R0:W2:Y:S04]  /*7500*/  @P0 LDG.E.U16 R10, [R2.64] ;  /* 0x00000006020a0981 */ /* 0x0000a8000c1e1500 */
[----:B0-----:R-:W3:Y:S04]  /*7510*/  LDL R2, [R1+0x340] ;  /* 0x0003400001027983 */ /* 0x001ee80000100800 */
[----:B------:R-:W3:Y:S04]  /*7520*/  LDL R3, [R1+0x344] ;  /* 0x0003440001037983 */ /* 0x000ee80000100800 */
[----:B--2---:R0:W-:Y:S04]  /*7530*/  STL [R1+0x4c], R10 ;  /* 0x00004c0a01007387 */ /* 0x0041e80000100800 */
[----:B0-----:R-:W2:Y:S01]  /*7540*/  LDL R10, [R1+0x324] ;  /* 0x00032400010a7983 */ /* 0x001ea20000100800 */
[----:B------:R-:W-:-:S02]  /*7550*/  PRMT R14, RZ, 0x7610, R14 ;  /* 0x00007610ff0e7816 */ /* 0x000fc4000000000e */
[----:B------:R-:W-:Y:S02]  /*7560*/  PRMT R12, RZ, 0x7610, R12 ;  /* 0x00007610ff0c7816 */ /* 0x000fe4000000000c */
[-C--:B---3--:R-:W-:Y:S02]  /*7570*/  @P0 LOP3.LUT R3, R3, R2.reuse, RZ, 0x3c, !PT ;  /* 0x0000000203030212 */ /* 0x088fe400078e3cff */
[----:B------:R-:W-:Y:S02]  /*7580*/  ISETP.GT.AND P2, PT, R6, 0x32, PT ;  /* 0x000000320600780c */ /* 0x000fe40003f44270 */
[----:B------:R-:W-:-:S04]  /*7590*/  @P0 LOP3.LUT R2, R3, R2, RZ, 0x3c, !PT ;  /* 0x0000000203020212 */ /* 0x000fc800078e3cff */
[----:B------:R-:W-:-:S05]  /*75a0*/  @P0 LOP3.LUT R3, R3, R2, RZ, 0x3c, !PT ;  /* 0x0000000203030212 */ /* 0x000fca00078e3cff */
[----:B------:R-:W3:Y:S04]  /*75b0*/  @P0 LDG.E.U16 R16, [R2.64] ;  /* 0x0000000602100981 */ /* 0x000ee8000c1e1500 */
[----:B---3--:R0:W-:Y:S04]  /*75c0*/  STL [R1+0x48], R16 ;  /* 0x0000481001007387 */ /* 0x0081e80000100800 */
[----:B0-----:R-:W3:Y:S04]  /*75d0*/  LDL.LU R16, [R1+0xc68] ;  /* 0x000c680001107983 */ /* 0x001ee80000300800 */
        /* <DEDUP_REMOVED lines=30> */
[----:B------:R-:W2:Y:S01]  /*77c0*/  LDL R3, [R1+0x320] ;  /* 0x0003200001037983 */ /* 0x000ea20000100800 */
[----:B------:R-:W-:-:S03]  /*77d0*/  @P2 IMAD.MOV.U32 R2, RZ, RZ, R10 ;  /* 0x000000ffff022224 */ /* 0x000fc600078e000a */
[----:B------:R-:W3:Y:S04]  /*77e0*/  LDL R10, [R1+0x648] ;  /* 0x00064800010a7983 */ /* 0x000ee80000100800 */
[----:B--2---:R-:W2:Y:S04]  /*77f0*/  @P2 LDG.E.U16 R15, [R2.64] ;  /* 0x00000006020f2981 */ /* 0x004ea8000c1e1500 */
        /* <DEDUP_REMOVED lines=12> */
[----:B----4-:R-:W-:-:S02]  /*78c0*/  PRMT R8, RZ, 0x7610, R8 ;  /* 0x00007610ff087816 */ /* 0x010fc40000000008 */
        /* <DEDUP_REMOVED lines=11> */
[----:B------:R0:W4:Y:S04]  /*7980*/  @P1 LDG.E.U16 R8, [R2.64] ;  /* 0x0000000602081981 */ /* 0x000128000c1e1500 */
[----:B0-----:R-:W2:Y:S04]  /*7990*/  LDL R2, [R1+0x304] ;  /* 0x0003040001027983 */ /* 0x001ea80000100800 */
[----:B------:R-:W2:Y:S01]  /*79a0*/  LDL R3, [R1+0x640] ;  /* 0x0006400001037983 */ /* 0x000ea20000100800 */
[----:B------:R-:W-:-:S03]  /*79b0*/  PRMT R28, RZ, 0x7610, R28 ;  /* 0x00007610ff1c7816 */ /* 0x000fc6000000001c */
[----:B----4-:R0:W-:Y:S04]  /*79c0*/  STL [R1+0x1c], R8 ;  /* 0x00001c0801007387 */ /* 0x0101e80000100800 */
[----:B0-----:R-:W4:Y:S01]  /*79d0*/  LDL R8, [R1+0x658] ;  /* 0x0006580001087983 */ /* 0x001f220000100800 */
[----:B------:R-:W-:Y:S02]  /*79e0*/  ISETP.GT.AND P0, PT, R6, 0x35, PT ;  /* 0x000000350600780c */ /* 0x000fe40003f04270 */
[----:B--2---:R-:W-:-:S04]  /*79f0*/  @P1 LOP3.LUT R3, R3, R2, RZ, 0x3c, !PT ;  /* 0x0000000203031212 */ /* 0x004fc800078e3cff */
[----:B------:R-:W-:-:S04]  /*7a00*/  @P1 LOP3.LUT R2, R3, R2, RZ, 0x3c, !PT ;  /* 0x0000000203021212 */ /* 0x000fc800078e3cff */
[----:B------:R-:W-:-:S05]  /*7a10*/  @P1 LOP3.LUT R3, R3, R2, RZ, 0x3c, !PT ;  /* 0x0000000203031212 */ /* 0x000fca00078e3cff */
[----:B------:R-:W2:Y:S01]  /*7a20*/  @P1 LDG.E.U16 R28, [R2.64] ;  /* 0x00000006021c1981 */ /* 0x000ea2000c1e1500 */
[----:B------:R-:W-:-:S03]  /*7a30*/  PRMT R9, RZ, 0x7610, R9 ;  /* 0x00007610ff097816 */ /* 0x000fc60000000009 */
[----:B--2---:R0:W-:Y:S04]  /*7a40*/  STL [R1+0x18], R28 ;  /* 0x0000181c01007387 */ /* 0x0041e80000100800 */
[----:B------:R-:W2:Y:S01]  /*7a50*/  LDL R3, [R1+0x300] ;  /* 0x0003000001037983 */ /* 0x000ea20000100800 */
[----:B------:R-:W-:Y:S01]  /*7a60*/  @P0 IMAD.MOV.U32 R2, RZ, RZ, R10 ;  /* 0x000000ffff020224 */ /* 0x000fe200078e000a */
[----:B------:R-:W-:Y:S02]  /*7a70*/  PRMT R4, RZ, 0x7610, R4 ;  /* 0x00007610ff047816 */ /* 0x000fe40000000004 */
[----:B------:R-:W4:Y:S01]  /*7a80*/  LDL R10, [R1+0x65c] ;  /* 0x00065c00010a7983 */ /* 0x000f220000100800 */
[----:B------:R-:W-:Y:S02]  /*7a90*/  ISETP.GT.AND P1, PT, R6, 0x36, PT ;  /* 0x000000360600780c */ /* 0x000fe40003f24270 */
[----:B------:R-:W-:Y:S01]  /*7aa0*/  PRMT R7, RZ, 0x7610, R7 ;  /* 0x00007610ff077816 */ /* 0x000fe20000000007 */
[----:B0-----:R-:W0:Y:S01]  /*7ab0*/  S2R R28, SR_TID.X ;  /* 0x00000000001c7919 */ /* 0x001e220000002100 */
[----:B------:R-:W-:-:S02]  /*7ac0*/  PRMT R11, RZ, 0x7610, R11 ;  /* 0x00007610ff0b7816 */ /* 0x000fc4000000000b */
[----:B------:R-:W-:Y:S02]  /*7ad0*/  PRMT R0, RZ, 0x7610, R0 ;  /* 0x00007610ff007816 */ /* 0x000fe40000000000 */
[----:B------:R-:W-:Y:S02]  /*7ae0*/  PRMT R29, RZ, 0x7610, R29 ;  /* 0x00007610ff1d7816 */ /* 0x000fe4000000001d */
[----:B------:R-:W-:Y:S02]  /*7af0*/  PRMT R27, RZ, 0x7610, R27 ;  /* 0x00007610ff1b7816 */ /* 0x000fe4000000001b */
[----:B------:R-:W-:Y:S02]  /*7b00*/  PRMT R26, RZ, 0x7610, R26 ;  /* 0x00007610ff1a7816 */ /* 0x000fe4000000001a */
[----:B------:R-:W-:Y:S02]  /*7b10*/  PRMT R25, RZ, 0x7610, R25 ;  /* 0x00007610ff197816 */ /* 0x000fe40000000019 */
        /* <DEDUP_REMOVED lines=12> */
[----:B0-----:R-:W-:-:S02]  /*7be0*/  LOP3.LUT R28, R28, 0xff, RZ, 0xc0, !PT ;  /* 0x000000ff1c1c7812 */ /* 0x001fc400078ec0ff */
[----:B---3--:R-:W-:-:S03]  /*7bf0*/  PRMT R17, RZ, 0x7610, R17 ;  /* 0x00007610ff117816 */ /* 0x008fc60000000011 */
[----:B------:R-:W-:Y:S01]  /*7c00*/  IMAD.SHL.U32 R28, R28, 0x2, RZ ;  /* 0x000000021c1c7824 */ /* 0x000fe200078e00ff */
[----:B--2---:R0:W2:Y:S04]  /*7c10*/  @P0 LDG.E.U16 R9, [R2.64] ;  /* 0x0000000602090981 */ /* 0x0040a8000c1e1500 */
[----:B0-----:R-:W3:Y:S01]  /*7c20*/  LDL R3, [R1+0x644] ;  /* 0x0006440001037983 */ /* 0x001ee20000100800 */
[----:B------:R-:W-:-:S03]  /*7c30*/  @P0 IMAD.MOV.U32 R2, RZ, RZ, R5 ;  /* 0x000000ffff020224 */ /* 0x000fc600078e0005 */
[----:B--2---:R0:W-:Y:S04]  /*7c40*/  STL [R1+0x14], R9 ;  /* 0x0000140901007387 */ /* 0x0041e80000100800 */
[----:B------:R-:W2:Y:S04]  /*7c50*/  LDL R5, [R1+0x664] ;  /* 0x0006640001057983 */ /* 0x000ea80000100800 */
[----:B---3--:R1:W3:Y:S04]  /*7c60*/  @P0 LDG.E.U16 R4, [R2.64] ;  /* 0x0000000602040981 */ /* 0x0082e8000c1e1500 */
[----:B0-----:R-:W2:Y:S04]  /*7c70*/  LDL R9, [R1+0x668] ;  /* 0x0006680001097983 */ /* 0x001ea80000100800 */
[----:B-1----:R-:W2:Y:S01]  /*7c80*/  LDL R3, [R1+0x2fc] ;  /* 0x0002fc0001037983 */ /* 0x002ea20000100800 */
[----:B----4-:R-:W-:-:S03]  /*7c90*/  @P1 IMAD.MOV.U32 R2, RZ, RZ, R8 ;  /* 0x000000ffff021224 */ /* 0x010fc600078e0008 */
[----:B---3--:R0:W-:Y:S01]  /*7ca0*/  STL [R1+0x10], R4 ;  /* 0x0000100401007387 */ /* 0x0081e20000100800 */
[----:B------:R-:W-:-:S03]  /*7cb0*/  ISETP.GT.AND P0, PT, R6, 0x37, PT ;  /* 0x000000370600780c */ /* 0x000fc60003f04270 */
[----:B------:R-:W3:Y:S04]  /*7cc0*/  LDL R8, [R1+0x650] ;  /* 0x0006500001087983 */ /* 0x000ee80000100800 */
[----:B--2---:R1:W2:Y:S04]  /*7cd0*/  @P1 LDG.E.U16 R7, [R2.64] ;  /* 0x0000000602071981 */ /* 0x0042a8000c1e1500 */
[----:B0-----:R-:W4:Y:S04]  /*7ce0*/  LDL R4, [R1+0x66c] ;  /* 0x00066c0001047983 */ /* 0x001f280000100800 */
[----:B-1----:R-:W2:Y:S04]  /*7cf0*/  LDL R2, [R1+0x654] ;  /* 0x0006540001027983 */ /* 0x002ea80000100800 */
[----:B------:R-:W2:Y:S02]  /*7d00*/  LDL R3, [R1+0x660] ;  /* 0x0006600001037983 */ /* 0x000ea40000100800 */
[----:B--2---:R-:W-:-:S04]  /*7d10*/  @P1 LOP3.LUT R3, R3, R2, RZ, 0x3c, !PT ;  /* 0x0000000203031212 */ /* 0x004fc800078e3cff */
[----:B------:R-:W-:-:S04]  /*7d20*/  @P1 LOP3.LUT R2, R3, R2, RZ, 0x3c, !PT ;  /* 0x0000000203021212 */ /* 0x000fc800078e3cff */
[----:B------:R-:W-:-:S05]  /*7d30*/  @P1 LOP3.LUT R3, R3, R2, RZ, 0x3c, !PT ;  /* 0x0000000203031212 */ /* 0x000fca00078e3cff */
[----:B------:R0:W2:Y:S04]  /*7d40*/  @P1 LDG.E.U16 R11, [R2.64] ;  /* 0x00000006020b1981 */ /* 0x0000a8000c1e1500 */
[----:B------:R1:W-:Y:S04]  /*7d50*/  STL [R1+0xc], R7 ;  /* 0x00000c0701007387 */ /* 0x0003e80000100800 */
[----:B-1----:R-:W3:Y:S01]  /*7d60*/  LDL R7, [R1+0x678] ;  /* 0x0006780001077983 */ /* 0x002ee20000100800 */
[----:B0-----:R-:W-:Y:S01]  /*7d70*/  @P0 IMAD.MOV.U32 R3, RZ, RZ, R10 ;  /* 0x000000ffff030224 */ /* 0x001fe200078e000a */
[----:B------:R-:W-:Y:S01]  /*7d80*/  ISETP.GT.AND P1, PT, R6, 0x38, PT ;  /* 0x000000380600780c */ /* 0x000fe20003f24270 */
[----:B------:R-:W-:-:S05]  /*7d90*/  @P0 IMAD.MOV.U32 R2, RZ, RZ, R9 ;  /* 0x000000ffff020224 */ /* 0x000fca00078e0009 */
[----:B------:R4:W3:Y:S04]  /*7da0*/  @P0 LDG.E.U16 R0, [R2.64] ;  /* 0x0000000602000981 */ /* 0x0008e8000c1e1500 */
[----:B--2---:R0:W-:Y:S04]  /*7db0*/  STL [R1+0x8], R11 ;  /* 0x0000080b01007387 */ /* 0x0041e80000100800 */
[----:B------:R-:W2:Y:S04]  /*7dc0*/  LDL R10, [R1+0x680] ;  /* 0x00068000010a7983 */ /* 0x000ea80000100800 */
[----:B0-----:R-:W2:Y:S01]  /*7dd0*/  LDL R11, [R1+0x674] ;  /* 0x00067400010b7983 */ /* 0x001ea20000100800 */
[----:B----4-:R-:W-:-:S02]  /*7de0*/  @P0 IMAD.MOV.U32 R2, RZ, RZ, R4 ;  /* 0x000000ffff020224 */ /* 0x010fc400078e0004 */
[----:B------:R-:W-:-:S05]  /*7df0*/  @P0 IMAD.MOV.U32 R3, RZ, RZ, R5 ;  /* 0x000000ffff030224 */ /* 0x000fca00078e0005 */
[----:B------:R3:W4:Y:S02]  /*7e00*/  @P0 LDG.E.U16 R29, [R2.64] ;  /* 0x00000006021d0981 */ /* 0x000724000c1e1500 */
[----:B---3--:R-:W-:Y:S02]  /*7e10*/  @P1 IMAD.MOV.U32 R2, RZ, RZ, R7 ;  /* 0x000000ffff021224 */ /* 0x008fe400078e0007 */
[----:B------:R-:W-:-:S05]  /*7e20*/  @P1 IMAD.MOV.U32 R3, RZ, RZ, R8 ;  /* 0x000000ffff031224 */ /* 0x000fca00078e0008 */
[----:B------:R2:W3:Y:S02]  /*7e30*/  @P1 LDG.E.U16 R27, [R2.64] ;  /* 0x00000006021b1981 */ /* 0x0004e4000c1e1500 */
[----:B--2---:R-:W-:Y:S02]  /*7e40*/  @P1 IMAD.MOV.U32 R2, RZ, RZ, R10 ;  /* 0x000000ffff021224 */ /* 0x004fe400078e000a */
[----:B------:R-:W-:-:S05]  /*7e50*/  @P1 IMAD.MOV.U32 R3, RZ, RZ, R11 ;  /* 0x000000ffff031224 */ /* 0x000fca00078e000b */
[----:B------:R-:W2:Y:S04]  /*7e60*/  @P1 LDG.E.U16 R26, [R2.64] ;  /* 0x00000006021a1981 */ /* 0x000ea8000c1e1500 */
[----:B------:R0:W-:Y:S04]  /*7e70*/  STL [R1+0xc04], R0 ;  /* 0x000c040001007387 */ /* 0x0001e80000100800 */
[----:B------:R-:W2:Y:S04]  /*7e80*/  LDL R5, [R1+0x67c] ;  /* 0x00067c0001057983 */ /* 0x000ea80000100800 */
[----:B------:R-:W2:Y:S04]  /*7e90*/  LDL R4, [R1+0x688] ;  /* 0x0006880001047983 */ /* 0x000ea80000100800 */
[----:B----4-:R-:W-:Y:S04]  /*7ea0*/  STL [R1+0xc08], R29 ;  /* 0x000c081d01007387 */ /* 0x010fe80000100800 */
[----:B------:R-:W4:Y:S04]  /*7eb0*/  LDL R9, [R1+0x684] ;  /* 0x0006840001097983 */ /* 0x000f280000100800 */
[----:B------:R-:W4:Y:S04]  /*7ec0*/  LDL R8, [R1+0x68c] ;  /* 0x00068c0001087983 */ /* 0x000f280000100800 */
[----:B------:R-:W4:Y:S04]  /*7ed0*/  LDL R7, [R1+0x670] ;  /* 0x0006700001077983 */ /* 0x000f280000100800 */
[----:B0-----:R-:W4:Y:S04]  /*7ee0*/  LDL R0, [R1+0x698] ;  /* 0x0006980001007983 */ /* 0x001f280000100800 */
[----:B---3--:R-:W-:Y:S04]  /*7ef0*/  STL [R1+0xc48], R27 ;  /* 0x000c481b01007387 */ /* 0x008fe80000100800 */
[----:B--2---:R-:W-:Y:S04]  /*7f00*/  STL [R1+0xc4c], R26 ;  /* 0x000c4c1a01007387 */ /* 0x004fe80000100800 */
[----:B------:R-:W2:Y:S04]  /*7f10*/  LDL R11, [R1+0x694] ;  /* 0x00069400010b7983 */ /* 0x000ea80000100800 */
[----:B------:R-:W3:Y:S01]  /*7f20*/  LDL R10, [R1+0x6a0] ;  /* 0x0006a000010a7983 */ /* 0x000ee20000100800 */
[----:B------:R-:W-:-:S02]  /*7f30*/  ISETP.GT.AND P0, PT, R6, 0x39, PT ;  /* 0x000000390600780c */ /* 0x000fc40003f04270 */
[----:B------:R-:W-:-:S11]  /*7f40*/  ISETP.GT.AND P1, PT, R6, 0x3a, PT ;  /* 0x0000003a0600780c */ /* 0x000fd60003f24270 */
[----:B------:R-:W-:Y:S02]  /*7f50*/  @P0 IMAD.MOV.U32 R2, RZ, RZ, R4 ;  /* 0x000000ffff020224 */ /* 0x000fe400078e0004 */
[----:B------:R-:W-:Y:S01]  /*7f60*/  @P0 IMAD.MOV.U32 R3, RZ, RZ, R5 ;  /* 0x000000ffff030224 */ /* 0x000fe200078e0005 */
[----:B------:R-:W3:Y:S04]  /*7f70*/  LDL R4, [R1+0x6a8] ;  /* 0x0006a80001047983 */ /* 0x000ee80000100800 */
[----:B------:R4:W3:Y:S04]  /*7f80*/  @P0 LDG.E.U16 R25, [R2.64] ;  /* 0x0000000602190981 */ /* 0x0008e8000c1e1500 */
[----:B------:R-:W3:Y:S01]  /*7f90*/  LDL R5, [R1+0x69c] ;  /* 0x00069c0001057983 */ /* 0x000ee20000100800 */
[----:B----4-:R-:W-:-:S02]  /*7fa0*/  @P0 IMAD.MOV.U32 R2, RZ, RZ, R8 ;  /* 0x000000ffff020224 */ /* 0x010fc400078e0008 */
[----:B------:R-:W-:-:S05]  /*7fb0*/  @P0 IMAD.MOV.U32 R3, RZ, RZ, R9 ;  /* 0x000000ffff030224 */ /* 0x000fca00078e0009 */
[----:B------:R0:W4:Y:S02]  /*7fc0*/  @P0 LDG.E.U16 R24, [R2.64] ;  /* 0x0000000602180981 */ /* 0x000124000c1e1500 */
[----:B0-----:R-:W-:Y:S02]  /*7fd0*/  @P1 IMAD.MOV.U32 R2, RZ, RZ, R0 ;  /* 0x000000ffff021224 */ /* 0x001fe400078e0000 */
[----:B------:R-:W-:-:S05]  /*7fe0*/  @P1 IMAD.MOV.U32 R3, RZ, RZ, R7 ;  /* 0x000000ffff031224 */ /* 0x000fca00078e0007 */
[----:B------:R2:W4:Y:S02]  /*7ff0*/  @P1 LDG.E.U16 R23, [R2.64] ;  /* 0x0000000602171981 */ /* 0x000524000c1e1500 */
[----:B--2---:R-:W-:Y:S02]  /*8000*/  @P1 IMAD.MOV.U32 R3, RZ, RZ, R11 ;  /* 0x000000ffff031224 */ /* 0x004fe400078e000b */
[----:B---3--:R-:W-:-:S05]  /*8010*/  @P1 IMAD.MOV.U32 R2, RZ, RZ, R10 ;  /* 0x000000ffff021224 */ /* 0x008fca00078e000a */
[----:B------:R0:W2:Y:S01]  /*8020*/  @P1 LDG.E.U16 R22, [R2.64] ;  /* 0x0000000602161981 */ /* 0x0000a2000c1e1500 */
[----:B------:R-:W-:-:S03]  /*8030*/  ISETP.GT.AND P0, PT, R6, 0x3b, PT ;  /* 0x0000003b0600780c */ /* 0x000fc60003f04270 */
[----:B------:R-:W-:Y:S04]  /*8040*/  STL [R1+0xc50], R25 ;  /* 0x000c501901007387 */ /* 0x000fe80000100800 */
[----:B------:R-:W3:Y:S04]  /*8050*/  LDL R9, [R1+0x6a4] ;  /* 0x0006a40001097983 */ /* 0x000ee80000100800 */
[----:B------:R-:W3:Y:S04]  /*8060*/  LDL R8, [R1+0x6ac] ;  /* 0x0006ac0001087983 */ /* 0x000ee80000100800 */
[----:B------:R-:W3:Y:S04]  /*8070*/  LDL R7, [R1+0x690] ;  /* 0x0006900001077983 */ /* 0x000ee80000100800 */
[----:B------:R-:W3:Y:S01]  /*8080*/  LDL R0, [R1+0x6b8] ;  /* 0x0006b80001007983 */ /* 0x000ee20000100800 */
[----:B0-----:R-:W-:-:S02]  /*8090*/  @P0 IMAD.MOV.U32 R2, RZ, RZ, R4 ;  /* 0x000000ffff020224 */ /* 0x001fc400078e0004 */
[----:B------:R-:W-:Y:S01]  /*80a0*/  @P0 IMAD.MOV.U32 R3, RZ, RZ, R5 ;  /* 0x000000ffff030224 */ /* 0x000fe200078e0005 */
[----:B------:R-:W-:-:S04]  /*80b0*/  ISETP.GT.AND P1, PT, R6, 0x3c, PT ;  /* 0x0000003c0600780c */ /* 0x000fc80003f24270 */
[----:B------:R3:W3:Y:S04]  /*80c0*/  @P0 LDG.E.U16 R21, [R2.64] ;  /* 0x0000000602150981 */ /* 0x0006e8000c1e1500 */
[----:B----4-:R-:W-:Y:S04]  /*80d0*/  STL [R1+0xc40], R23 ;  /* 0x000c401701007387 */ /* 0x010fe80000100800 */
[----:B--2---:R-:W-:Y:S04]  /*80e0*/  STL [R1+0xc44], R22 ;  /* 0x000c441601007387 */ /* 0x004fe80000100800 */
[----:B------:R-:W2:Y:S04]  /*80f0*/  LDL R11, [R1+0x6b4] ;  /* 0x0006b400010b7983 */ /* 0x000ea80000100800 */
[----:B------:R-:W4:Y:S04]  /*8100*/  LDL R10, [R1+0x6c0] ;  /* 0x0006c000010a7983 */ /* 0x000f280000100800 */
[----:B------:R-:W4:Y:S04]  /*8110*/  LDL R5, [R1+0x6bc] ;  /* 0x0006bc0001057983 */ /* 0x000f280000100800 */
[----:B------:R-:W4:Y:S01]  /*8120*/  LDL R4, [R1+0x6c8] ;  /* 0x0006c80001047983 */ /* 0x000f220000100800 */
[----:B---3--:R-:W-:-:S03]  /*8130*/  @P0 IMAD.MOV.U32 R3, RZ, RZ, R9 ;  /* 0x000000ffff030224 */ /* 0x008fc600078e0009 */
[----:B------:R-:W3:Y:S01]  /*8140*/  LDL R9, [R1+0x6c4] ;  /* 0x0006c40001097983 */ /* 0x000ee20000100800 */
[----:B------:R-:W-:-:S03]  /*8150*/  @P0 IMAD.MOV.U32 R2, RZ, RZ, R8 ;  /* 0x000000ffff020224 */ /* 0x000fc600078e0008 */
[----:B------:R-:W3:Y:S04]  /*8160*/  LDL R8, [R1+0x6cc] ;  /* 0x0006cc0001087983 */ /* 0x000ee80000100800 */
[----:B------:R0:W3:Y:S01]  /*8170*/  @P0 LDG.E.U16 R20, [R2.64] ;  /* 0x0000000602140981 */ /* 0x0000e2000c1e1500 */
[----:B------:R-:W-:Y:S01]  /*8180*/  ISETP.GT.AND P0, PT, R6, 0x3d, PT ;  /* 0x0000003d0600780c */ /* 0x000fe20003f04270 */
[----:B0-----:R-:W-:Y:S02]  /*8190*/  @P1 IMAD.MOV.U32 R2, RZ, RZ, R0 ;  /* 0x000000ffff021224 */ /* 0x001fe400078e0000 */
[----:B------:R-:W-:Y:S01]  /*81a0*/  @P1 IMAD.MOV.U32 R3, RZ, RZ, R7 ;  /* 0x000000ffff031224 */ /* 0x000fe200078e0007 */
[----:B------:R-:W3:Y:S04]  /*81b0*/  LDL R0, [R1+0x6d8] ;  /* 0x0006d80001007983 */ /* 0x000ee80000100800 */
[----:B------:R2:W3:Y:S04]  /*81c0*/  @P1 LDG.E.U16 R19, [R2.64] ;  /* 0x0000000602131981 */ /* 0x0004e8000c1e1500 */
[----:B------:R-:W3:Y:S01]  /*81d0*/  LDL R7, [R1+0x6b0] ;  /* 0x0006b00001077983 */ /* 0x000ee20000100800 */
[----:B--2---:R-:W-:-:S02]  /*81e0*/  @P1 IMAD.MOV.U32 R3, RZ, RZ, R11 ;  /* 0x000000ffff031224 */ /* 0x004fc400078e000b */
[----:B----4-:R-:W-:-:S05]  /*81f0*/  @P1 IMAD.MOV.U32 R2, RZ, RZ, R10 ;  /* 0x000000ffff021224 */ /* 0x010fca00078e000a */
[----:B------:R0:W2:Y:S02]  /*8200*/  @P1 LDG.E.U16 R18, [R2.64] ;  /* 0x0000000602121981 */ /* 0x0000a4000c1e1500 */
[----:B0-----:R-:W-:Y:S02]  /*8210*/  @P0 IMAD.MOV.U32 R2, RZ, RZ, R4 ;  /* 0x000000ffff020224 */ /* 0x001fe400078e0004 */
[----:B------:R-:W-:-:S05]  /*8220*/  @P0 IMAD.MOV.U32 R3, RZ, RZ, R5 ;  /* 0x000000ffff030224 */ /* 0x000fca00078e0005 */
[----:B------:R3:W4:Y:S02]  /*8230*/  @P0 LDG.E.U16 R16, [R2.64] ;  /* 0x0000000602100981 */ /* 0x000724000c1e1500 */
[----:B---3--:R-:W-:Y:S02]  /*8240*/  @P0 IMAD.MOV.U32 R2, RZ, RZ, R8 ;  /* 0x000000ffff020224 */ /* 0x008fe400078e0008 */
[----:B------:R-:W-:Y:S01]  /*8250*/  @P0 IMAD.MOV.U32 R3, RZ, RZ, R9 ;  /* 0x000000ffff030224 */ /* 0x000fe200078e0009 */
[----:B------:R-:W-:Y:S01]  /*8260*/  STL [R1+0xc34], R19 ;  /* 0x000c341301007387 */ /* 0x000fe20000100800 */
[----:B------:R-:W-:-:S03]  /*8270*/  ISETP.GT.AND P1, PT, R6, 0x3e, PT ;  /* 0x0000003e0600780c */ /* 0x000fc60003f24270 */
[----:B------:R0:W3:Y:S04]  /*8280*/  @P0 LDG.E.U16 R14, [R2.64] ;  /* 0x00000006020e0981 */ /* 0x0000e8000c1e1500 */
[----:B--2---:R-:W-:Y:S04]  /*8290*/  STL [R1+0xc38], R18 ;  /* 0x000c381201007387 */ /* 0x004fe80000100800 */
[----:B------:R-:W2:Y:S04]  /*82a0*/  LDL R5, [R1+0x6d4] ;  /* 0x0006d40001057983 */ /* 0x000ea80000100800 */
[----:B------:R-:W2:Y:S04]  /*82b0*/  LDL R4, [R1+0x6e0] ;  /* 0x0006e00001047983 */ /* 0x000ea80000100800 */
[----:B----4-:R1:W-:Y:S04]  /*82c0*/  STL [R1+0xc3c], R16 ;  /* 0x000c3c1001007387 */ /* 0x0103e80000100800 */
[----:B------:R-:W4:Y:S04]  /*82d0*/  LDL R9, [R1+0x6dc] ;  /* 0x0006dc0001097983 */ /* 0x000f280000100800 */
[----:B------:R-:W3:Y:S01]  /*82e0*/  LDL R8, [R1+0x6e8] ;  /* 0x0006e80001087983 */ /* 0x000ee20000100800 */
[----:B0-----:R-:W-:Y:S01]  /*82f0*/  @P1 IMAD.MOV.U32 R2, RZ, RZ, R0 ;  /* 0x000000ffff021224 */ /* 0x001fe200078e0000 */
[----:B------:R-:W-:Y:S01]  /*8300*/  ISETP.GT.AND P0, PT, R6, 0x3f, PT ;  /* 0x0000003f0600780c */ /* 0x000fe20003f04270 */
[----:B------:R-:W-:Y:S01]  /*8310*/  @P1 IMAD.MOV.U32 R3, RZ, RZ, R7 ;  /* 0x000000ffff031224 */ /* 0x000fe200078e0007 */
[----:B------:R-:W3:Y:S04]  /*8320*/  LDL R0, [R1+0x70c] ;  /* 0x00070c0001007983 */ /* 0x000ee80000100800 */
[----:B------:R0:W3:Y:S04]  /*8330*/  @P1 LDG.E.U16 R12, [R2.64] ;  /* 0x00000006020c1981 */ /* 0x0000e8000c1e1500 */
[----:B------:R-:W3:Y:S01]  /*8340*/  LDL R7, [R1+0x6e4] ;  /* 0x0006e40001077983 */ /* 0x000ee20000100800 */
[----:B0-----:R-:W-:-:S02]  /*8350*/  PRMT R2, RZ, 0x7610, R2 ;  /* 0x00007610ff027816 */ /* 0x001fc40000000002 */
[----:B------:R-:W-:-:S04]  /*8360*/  PRMT R3, RZ, 0x7610, R3 ;  /* 0x00007610ff037816 */ /* 0x000fc80000000003 */
[----:B--2---:R4:W2:Y:S02]  /*8370*/  @P1 LDG.E.U16 R2, [R4.64] ;  /* 0x0000000604021981 */ /* 0x0048a4000c1e1500 */
[----:B----4-:R-:W-:Y:S02]  /*8380*/  @P0 IMAD.MOV.U32 R5, RZ, RZ, R9 ;  /* 0x000000ffff050224 */ /* 0x010fe400078e0009 */
[----:B---3--:R-:W-:-:S05]  /*8390*/  @P0 IMAD.MOV.U32 R4, RZ, RZ, R8 ;  /* 0x000000ffff040224 */ /* 0x008fca00078e0008 */
[----:B------:R-:W3:Y:S04]  /*83a0*/  @P0 LDG.E.U16 R3, [R4.64] ;  /* 0x0000000604030981 */ /* 0x000ee8000c1e1500 */
[----:B------:R-:W0:Y:S04]  /*83b0*/  S2R R10, SR_TID.X ;  /* 0x00000000000a7919 */ /* 0x000e280000002100 */
[----:B------:R4:W-:Y:S04]  /*83c0*/  STL [R1+0xc0c], R12 ;  /* 0x000c0c0c01007387 */ /* 0x0009e80000100800 */
[----:B-1----:R-:W3:Y:S04]  /*83d0*/  LDL R16, [R1+0x704] ;  /* 0x0007040001107983 */ /* 0x002ee80000100800 */
[----:B----4-:R-:W4:Y:S01]  /*83e0*/  LDL R12, [R1+0x708] ;  /* 0x00070800010c7983 */ /* 0x010f220000100800 */
[----:B0-----:R-:W-:-:S04]  /*83f0*/  LOP3.LUT R10, R10, 0x3f, RZ, 0xc0, !PT ;  /* 0x0000003f0a0a7812 */ /* 0x001fc800078ec0ff */
[----:B------:R-:W-:Y:S01]  /*8400*/  ISETP.GE.AND P1, PT, R10, R6, PT ;  /* 0x000000060a00720c */ /* 0x000fe20003f26270 */
[----:B--2---:R0:W-:Y:S04]  /*8410*/  STL [R1+0xc10], R2 ;  /* 0x000c100201007387 */ /* 0x0041e80000100800 */
[----:B------:R-:W2:Y:S04]  /*8420*/  LDL R9, [R1+0x6fc] ;  /* 0x0006fc0001097983 */ /* 0x000ea80000100800 */
[----:B------:R-:W2:Y:S04]  /*8430*/  LDL R8, [R1+0x700] ;  /* 0x0007000001087983 */ /* 0x000ea80000100800 */
[----:B---3--:R1:W-:Y:S04]  /*8440*/  STL [R1+0xc14], R3 ;  /* 0x000c140301007387 */ /* 0x0083e80000100800 */
[----:B------:R-:W3:Y:S04]  /*8450*/  LDL R11, [R1+0x6f4] ;  /* 0x0006f400010b7983 */ /* 0x000ee80000100800 */
[----:B------:R-:W3:Y:S01]  /*8460*/  LDL R10, [R1+0x6f8] ;  /* 0x0006f800010a7983 */ /* 0x000ee20000100800 */
[----:B------:R-:W-:Y:S01]  /*8470*/  PRMT R4, RZ, 0x7610, R4 ;  /* 0x00007610ff047816 */ /* 0x000fe20000000004 */
[----:B------:R-:W-:Y:S01]  /*8480*/  @P0 IMAD.MOV.U32 R6, RZ, RZ, R0 ;  /* 0x000000ffff060224 */ /* 0x000fe200078e0000 */
[----:B------:R-:W-:Y:S01]  /*8490*/  PRMT R5, RZ, 0x7610, R5 ;  /* 0x00007610ff057816 */ /* 0x000fe20000000005 */
[----:B0-----:R-:W3:Y:S04]  /*84a0*/  LDL R2, [R1+0x6ec] ;  /* 0x0006ec0001027983 */ /* 0x001ee80000100800 */
[----:B------:R4:W3:Y:S04]  /*84b0*/  @P0 LDG.E.U16 R4, [R6.64] ;  /* 0x0000000606040981 */ /* 0x0008e8000c1e1500 */
[----:B------:R-:W3:Y:S01]  /*84c0*/  LDL R0, [R1+0x6f0] ;  /* 0x0006f00001007983 */ /* 0x000ee20000100800 */
[----:B----4-:R-:W-:-:S02]  /*84d0*/  @!P1 IMAD.MOV.U32 R6, RZ, RZ, R12 ;  /* 0x000000ffff069224 */ /* 0x010fc400078e000c */
[----:B------:R-:W-:Y:S01]  /*84e0*/  @!P1 IMAD.MOV.U32 R7, RZ, RZ, R16 ;  /* 0x000000ffff079224 */ /* 0x000fe200078e0010 */
[----:B------:R-:W-:Y:S06]  /*84f0*/  BAR.SYNC.DEFER_BLOCKING 0x0 ;  /* 0x0000000000007b1d */ /* 0x000fec0000010000 */
[----:B------:R0:W4:Y:S02]  /*8500*/  @!P1 LDG.E.U16 R5, [R6.64] ;  /* 0x0000000606059981 */ /* 0x000124000c1e1500 */
[----:B0-----:R-:W-:Y:S02]  /*8510*/  PRMT R6, RZ, 0x7610, R6 ;  /* 0x00007610ff067816 */ /* 0x001fe40000000006 */
[----:B------:R-:W-:-:S04]  /*8520*/  PRMT R7, RZ, 0x7610, R7 ;  /* 0x00007610ff077816 */ /* 0x000fc80000000007 */
[----:B--2---:R3:W2:Y:S02]  /*8530*/  @!P1 LDG.E.U16 R6, [R8.64] ;  /* 0x0000000608069981 */ /* 0x0046a4000c1e1500 */
[----:B---3--:R-:W-:Y:S02]  /*8540*/  @!P1 IMAD.MOV.U32 R9, RZ, RZ, R11 ;  /* 0x000000ffff099224 */ /* 0x008fe400078e000b */
[----:B------:R-:W-:-:S05]  /*8550*/  @!P1 IMAD.MOV.U32 R8, RZ, RZ, R10 ;  /* 0x000000ffff089224 */ /* 0x000fca00078e000a */
[----:B------:R-:W3:Y:S04]  /*8560*/  @!P1 LDG.E.U16 R7, [R8.64] ;  /* 0x0000000608079981 */ /* 0x000ee8000c1e1500 */
[----:B------:R-:W-:Y:S04]  /*8570*/  STL [R1+0xc18], R4 ;  /* 0x000c180401007387 */ /* 0x000fe80000100800 */
[----:B----4-:R0:W-:Y:S04]  /*8580*/  STL [R1+0xc1c], R5 ;  /* 0x000c1c0501007387 */ /* 0x0101e80000100800 */
[----:B-1----:R-:W4:Y:S04]  /*8590*/  LDL R3, [R1+0x6d0] ;  /* 0x0006d00001037983 */ /* 0x002f280000100800 */
[----:B0-----:R-:W4:Y:S04]  /*85a0*/  LDL R5, [R1+0x2f8] ;  /* 0x0002f80001057983 */ /* 0x001f280000100800 */
[----:B--2---:R0:W-:Y:S04]  /*85b0*/  STL [R1+0xc20], R6 ;  /* 0x000c200601007387 */ /* 0x0041e80000100800 */
[----:B---3--:R1:W-:Y:S04]  /*85c0*/  STL [R1+0xc24], R7 ;  /* 0x000c240701007387 */ /* 0x0083e80000100800 */
[----:B0-----:R-:W2:Y:S01]  /*85d0*/  LDL R6, [R1+0x2f4] ;  /* 0x0002f40001067983 */ /* 0x001ea20000100800 */
[----:B------:R-:W-:Y:S01]  /*85e0*/  PRMT R8, RZ, 0x7610, R8 ;  /* 0x00007610ff087816 */ /* 0x000fe20000000008 */
[----:B------:R-:W-:-:S02]  /*85f0*/  @!P1 IMAD.MOV.U32 R10, RZ, RZ, R0 ;  /* 0x000000ffff0a9224 */ /* 0x000fc400078e0000 */
[----:B------:R-:W-:Y:S01]  /*8600*/  @!P1 IMAD.MOV.U32 R11, RZ, RZ, R2 ;  /* 0x000000ffff0b9224 */ /* 0x000fe200078e0002 */
[----:B------:R-:W-:Y:S01]  /*8610*/  PRMT R9, RZ, 0x7610, R9 ;  /* 0x00007610ff097816 */ /* 0x000fe20000000009 */
[----:B-1----:R-:W3:Y:S04]  /*8620*/  LDL R7, [R1+0x2f0] ;  /* 0x0002f00001077983 */ /* 0x002ee80000100800 */
[----:B------:R4:W3:Y:S04]  /*8630*/  @!P1 LDG.E.U16 R8, [R10.64] ;  /* 0x000000060a089981 */ /* 0x0008e8000c1e1500 */
[----:B------:R-:W3:Y:S04]  /*8640*/  LDL R2, [R1+0x2ec] ;  /* 0x0002ec0001027983 */ /* 0x000ee80000100800 */
[----:B------:R-:W3:Y:S04]  /*8650*/  LDL R4, [R1+0x2e8] ;  /* 0x0002e80001047983 */ /* 0x000ee80000100800 */
[----:B------:R-:W3:Y:S04]  /*8660*/  LDL.LU R12, [R1+0x2d8] ;  /* 0x0002d800010c7983 */ /* 0x000ee80000300800 */
[----:B------:R-:W3:Y:S04]  /*8670*/  LDL.LU R19, [R1+0x2d4] ;  /* 0x0002d40001137983 */ /* 0x000ee80000300800 */
[----:B------:R-:W3:Y:S04]  /*8680*/  LDL.LU R22, [R1+0x290] ;  /* 0x0002900001167983 */ /* 0x000ee80000300800 */
[----:B------:R-:W3:Y:S01]  /*8690*/  LDL.LU R0, [R1+0x28c] ;  /* 0x00028c0001007983 */ /* 0x000ee20000300800 */
[----:B----4-:R-:W-:-:S02]  /*86a0*/  @!P1 IMAD.MOV.U32 R10, RZ, RZ, R3 ;  /* 0x000000ffff0a9224 */ /* 0x010fc400078e0003 */
[----:B------:R-:W-:-:S05]  /*86b0*/  @!P1 IMAD.MOV.U32 R11, RZ, RZ, R5 ;  /* 0x000000ffff0b9224 */ /* 0x000fca00078e0005 */
[----:B------:R2:W4:Y:S02]  /*86c0*/  @!P1 LDG.E.U16 R9, [R10.64] ;  /* 0x000000060a099981 */ /* 0x000524000c1e1500 */
[----:B--2---:R-:W-:Y:S02]  /*86d0*/  @!P1 IMAD.MOV.U32 R10, RZ, RZ, R6 ;  /* 0x000000ffff0a9224 */ /* 0x004fe400078e0006 */
[----:B---3--:R-:W-:-:S05]  /*86e0*/  @!P1 IMAD.MOV.U32 R11, RZ, RZ, R7 ;  /* 0x000000ffff0b9224 */ /* 0x008fca00078e0007 */
[----:B------:R0:W2:Y:S04]  /*86f0*/  @!P1 LDG.E.U16 R13, [R10.64] ;  /* 0x000000060a0d9981 */ /* 0x0000a8000c1e1500 */
[----:B------:R-:W-:Y:S04]  /*8700*/  STL [R1+0xc28], R8 ;  /* 0x000c280801007387 */ /* 0x000fe80000100800 */
[----:B------:R-:W3:Y:S04]  /*8710*/  LDL R5, [R1+0x2e0] ;  /* 0x0002e00001057983 */ /* 0x000ee80000100800 */
[----:B------:R-:W3:Y:S04]  /*8720*/  LDL R3, [R1+0x2e4] ;  /* 0x0002e40001037983 */ /* 0x000ee80000100800 */
[----:B------:R-:W3:Y:S04]  /*8730*/  LDL.LU R23, [R1+0x250] ;  /* 0x0002500001177983 */ /* 0x000ee80000300800 */
[----:B----4-:R-:W-:Y:S01]  /*8740*/  STL [R1+0xc2c], R9 ;  /* 0x000c2c0901007387 */ /* 0x010fe20000100800 */
[----:B0-----:R-:W-:-:S03]  /*8750*/  @!P1 IMAD.MOV.U32 R10, RZ, RZ, R2 ;  /* 0x000000ffff0a9224 */ /* 0x001fc600078e0002 */
[----:B--2---:R-:W-:Y:S04]  /*8760*/  STL [R1+0xc30], R13 ;  /* 0x000c300d01007387 */ /* 0x004fe80000100800 */
[----:B------:R-:W2:Y:S04]  /*8770*/  LDL.LU R25, [R1+0x24c] ;  /* 0x00024c0001197983 */ /* 0x000ea80000300800 */
[----:B------:R-:W4:Y:S04]  /*8780*/  LDL.LU R26, [R1+0x210] ;  /* 0x00021000011a7983 */ /* 0x000f280000300800 */
[----:B------:R-:W4:Y:S04]  /*8790*/  LDL.LU R27, [R1+0x20c] ;  /* 0x00020c00011b7983 */ /* 0x000f280000300800 */
[----:B------:R-:W4:Y:S01]  /*87a0*/  LDL.LU R2, [R1+0xc8] ;  /* 0x0000c80001027983 */ /* 0x000f220000300800 */
[----:B------:R-:W-:-:S03]  /*87b0*/  @!P1 IMAD.MOV.U32 R11, RZ, RZ, R4 ;  /* 0x000000ffff0b9224 */ /* 0x000fc600078e0004 */
[----:B------:R-:W4:Y:S04]  /*87c0*/  LDL.LU R4, [R1+0x88] ;  /* 0x0000880001047983 */ /* 0x000f280000300800 */
[----:B------:R3:W4:Y:S04]  /*87d0*/  @!P1 LDG.E.U16 R15, [R10.64] ;  /* 0x000000060a0f9981 */ /* 0x000728000c1e1500 */
[----:B------:R-:W4:Y:S04]  /*87e0*/  LDL.LU R16, [R1+0x4c] ;  /* 0x00004c0001107983 */ /* 0x000f280000300800 */
[----:B------:R-:W4:Y:S01]  /*87f0*/  LDL.LU R18, [R1+0x48] ;  /* 0x0000480001127983 */ /* 0x000f220000300800 */
[----:B---3--:R-:W-:-:S02]  /*8800*/  @!P1 IMAD.MOV.U32 R10, RZ, RZ, R3 ;  /* 0x000000ffff0a9224 */ /* 0x008fc400078e0003 */
[----:B------:R-:W-:Y:S01]  /*8810*/  @!P1 IMAD.MOV.U32 R11, RZ, RZ, R5 ;  /* 0x000000ffff0b9224 */ /* 0x000fe200078e0005 */
[----:B------:R-:W3:Y:S04]  /*8820*/  LDL.LU R29, [R1+0x2d0] ;  /* 0x0002d000011d7983 */ /* 0x000ee80000300800 */
[----:B------:R0:W3:Y:S04]  /*8830*/  @!P1 LDG.E.U16 R17, [R10.64] ;  /* 0x000000060a119981 */ /* 0x0000e8000c1e1500 */
[----:B------:R1:W-:Y:S04]  /*8840*/  STS.U16 [R28+0x200], R19 ;  /* 0x000200131c007388 */ /* 0x0003e80000000400 */
[----:B0-----:R-:W3:Y:S04]  /*8850*/  LDL.LU R10, [R1+0xcc] ;  /* 0x0000cc00010a7983 */ /* 0x001ee80000300800 */
[----:B------:R-:W3:Y:S04]  /*8860*/  LDL.LU R11, [R1+0x8c] ;  /* 0x00008c00010b7983 */ /* 0x000ee80000300800 */
[----:B-1----:R-:W3:Y:S04]  /*8870*/  LDL.LU R19, [R1+0x2cc] ;  /* 0x0002cc0001137983 */ /* 0x002ee80000300800 */
[----:B------:R-:W3:Y:S04]  /*8880*/  LDL.LU R13, [R1+0x288] ;  /* 0x00028800010d7983 */ /* 0x000ee80000300800 */
[----:B------:R-:W3:Y:S04]  /*8890*/  LDL.LU R9, [R1+0x284] ;  /* 0x0002840001097983 */ /* 0x000ee80000300800 */
[----:B------:R-:W3:Y:S04]  /*88a0*/  LDL.LU R8, [R1+0x248] ;  /* 0x0002480001087983 */ /* 0x000ee80000300800 */
[----:B------:R0:W-:Y:S04]  /*88b0*/  STS.U16 [R28+0x2200], R0 ;  /* 0x002200001c007388 */ /* 0x0001e80000000400 */
[----:B------:R-:W3:Y:S04]  /*88c0*/  LDL.LU R7, [R1+0x244] ;  /* 0x0002440001077983 */ /* 0x000ee80000300800 */
[----:B0-----:R-:W3:Y:S04]  /*88d0*/  LDL.LU R0, [R1+0x208] ;  /* 0x0002080001007983 */ /* 0x001ee80000300800 */
[----:B------:R-:W3:Y:S04]  /*88e0*/  LDL.LU R6, [R1+0x204] ;  /* 0x0002040001067983 */ /* 0x000ee80000300800 */
[----:B------:R-:W3:Y:S04]  /*88f0*/  LDL.LU R5, [R1+0xc4] ;  /* 0x0000c40001057983 */ /* 0x000ee80000300800 */
[----:B------:R0:W-:Y:S04]  /*8900*/  STS.U16 [R28], R12 ;  /* 0x0000000c1c007388 */ /* 0x0001e80000000400 */
[----:B------:R-:W3:Y:S04]  /*8910*/  LDL.LU R3, [R1+0xc0] ;  /* 0x0000c00001037983 */ /* 0x000ee80000300800 */
[----:B------:R1:W-:Y:S04]  /*8920*/  STS.U16 [R28+0x2000], R22 ;  /* 0x002000161c007388 */ /* 0x0003e80000000400 */
[----:B0-----:R-:W3:Y:S04]  /*8930*/  LDL.LU R12, [R1+0x84] ;  /* 0x00008400010c7983 */ /* 0x001ee80000300800 */
[----:B------:R0:W-:Y:S04]  /*8940*/  STS.U16 [R28+0x4000], R23 ;  /* 0x004000171c007388 */ /* 0x0001e80000000400 */
[----:B-1----:R-:W3:Y:S04]  /*8950*/  LDL.LU R22, [R1+0x80] ;  /* 0x0000800001167983 */ /* 0x002ee80000300800 */
[----:B0-----:R-:W3:Y:S04]  /*8960*/  LDL.LU R23, [R1+0x44] ;  /* 0x0000440001177983 */ /* 0x001ee80000300800 */
[----:B--2---:R0:W-:Y:S04]  /*8970*/  STS.U16 [R28+0x4200], R25 ;  /* 0x004200191c007388 */ /* 0x0041e80000000400 */
[----:B----4-:R1:W-:Y:S04]  /*8980*/  STS.U16 [R28+0x6000], R26 ;  /* 0x0060001a1c007388 */ /* 0x0103e80000000400 */
[----:B------:R2:W-:Y:S04]  /*8990*/  STS.U16 [R28+0x6200], R27 ;  /* 0x0062001b1c007388 */ /* 0x0005e80000000400 */
[----:B0-----:R-:W4:Y:S04]  /*89a0*/  LDL.LU R25, [R1+0xc50] ;  /* 0x000c500001197983 */ /* 0x001f280000300800 */
[----:B-1----:R-:W4:Y:S04]  /*89b0*/  LDL.LU R26, [R1+0xc4c] ;  /* 0x000c4c00011a7983 */ /* 0x002f280000300800 */
[----:B--2---:R-:W2:Y:S04]  /*89c0*/  LDL.LU R27, [R1+0xc48] ;  /* 0x000c4800011b7983 */ /* 0x004ea80000300800 */
[----:B------:R0:W-:Y:S04]  /*89d0*/  STS.U16 [R28+0x8200], R2 ;  /* 0x008200021c007388 */ /* 0x0001e80000000400 */
[----:B0-----:R-:W2:Y:S04]  /*89e0*/  LDL.LU R2, [R1+0x40] ;  /* 0x0000400001027983 */ /* 0x001ea80000300800 */
[----:B------:R0:W-:Y:S04]  /*89f0*/  STS.U16 [R28+0xa200], R4 ;  /* 0x00a200041c007388 */ /* 0x0001e80000000400 */
[----:B------:R1:W-:Y:S01]  /*8a00*/  STS.U16 [R28+0xc000], R16 ;  /* 0x00c000101c007388 */ /* 0x0003e20000000400 */
[----:B0-----:R-:W-:-:S03]  /*8a10*/  LOP3.LUT R4, R28, 0x10, RZ, 0x3c, !PT ;  /* 0x000000101c047812 */ /* 0x001fc600078e3cff */
[----:B---3--:R-:W-:Y:S04]  /*8a20*/  STS.U16 [R28+0x8000], R10 ;  /* 0x0080000a1c007388 */ /* 0x008fe80000000400 */
[----:B------:R-:W-:Y:S04]  /*8a30*/  STS.U16 [R28+0xa000], R11 ;  /* 0x00a0000b1c007388 */ /* 0x000fe80000000400 */
[----:B------:R-:W-:Y:S04]  /*8a40*/  STS.U16 [R28+0xc200], R18 ;  /* 0x00c200121c007388 */ /* 0x000fe80000000400 */
[----:B-1----:R-:W3:Y:S04]  /*8a50*/  LDL.LU R16, [R1+0x2c8] ;  /* 0x0002c80001107983 */ /* 0x002ee80000300800 */
[----:B----4-:R-:W-:Y:S04]  /*8a60*/  STS.U16 [R28+0xe200], R26 ;  /* 0x00e2001a1c007388 */ /* 0x010fe80000000400 */
[----:B--2---:R-:W-:Y:S04]  /*8a70*/  STS.U16 [R28+0xe000], R27 ;  /* 0x00e0001b1c007388 */ /* 0x004fe80000000400 */
[----:B------:R0:W-:Y:S04]  /*8a80*/  STS.U16 [R4+0x400], R29 ;  /* 0x0004001d04007388 */ /* 0x0001e80000000400 */
[----:B------:R-:W-:Y:S04]  /*8a90*/  STS.U16 [R4+0x600], R19 ;  /* 0x0006001304007388 */ /* 0x000fe80000000400 */
[----:B------:R-:W-:Y:S04]  /*8aa0*/  STS.U16 [R4+0x2400], R13 ;  /* 0x0024000d04007388 */ /* 0x000fe80000000400 */
[----:B------:R-:W-:Y:S04]  /*8ab0*/  STS.U16 [R4+0x2600], R9 ;  /* 0x0026000904007388 */ /* 0x000fe80000000400 */
[----:B------:R-:W-:Y:S04]  /*8ac0*/  STS.U16 [R4+0x4400], R8 ;  /* 0x0044000804007388 */ /* 0x000fe80000000400 */
[----:B------:R-:W-:Y:S04]  /*8ad0*/  STS.U16 [R4+0x4600], R7 ;  /* 0x0046000704007388 */ /* 0x000fe80000000400 */
[----:B------:R1:W-:Y:S04]  /*8ae0*/  STS.U16 [R4+0x6400], R0 ;  /* 0x0064000004007388 */ /* 0x0003e80000000400 */
[----:B0-----:R-:W2:Y:S04]  /*8af0*/  LDL.LU R29, [R1+0x2c4] ;  /* 0x0002c400011d7983 */ /* 0x001ea80000300800 */
[----:B-1----:R-:W0:Y:S04]  /*8b00*/  S2R R0, SR_TID.X ;  /* 0x0000000000007919 */ /* 0x002e280000002100 */
[----:B------:R-:W-:Y:S04]  /*8b10*/  STS.U16 [R4+0x6600], R6 ;  /* 0x0066000604007388 */ /* 0x000fe80000000400 */
[----:B------:R-:W-:Y:S04]  /*8b20*/  STS.U16 [R4+0x8400], R5 ;  /* 0x0084000504007388 */ /* 0x000fe80000000400 */
[----:B------:R-:W-:Y:S04]  /*8b30*/  STS.U16 [R4+0x8600], R3 ;  /* 0x0086000304007388 */ /* 0x000fe80000000400 */
[----:B------:R-:W4:Y:S04]  /*8b40*/  LDL.LU R18, [R1+0x280] ;  /* 0x0002800001127983 */ /* 0x000f280000300800 */
[----:B------:R-:W-:Y:S04]  /*8b50*/  STS.U16 [R4+0xa400], R12 ;  /* 0x00a4000c04007388 */ /* 0x000fe80000000400 */
[----:B------:R-:W4:Y:S04]  /*8b60*/  LDL.LU R19, [R1+0x27c] ;  /* 0x00027c0001137983 */ /* 0x000f280000300800 */
[----:B------:R1:W-:Y:S04]  /*8b70*/  STS.U16 [R4+0xa600], R22 ;  /* 0x00a6001604007388 */ /* 0x0003e80000000400 */
[----:B------:R0:W-:Y:S04]  /*8b80*/  STS.U16 [R4+0xc400], R23 ;  /* 0x00c4001704007388 */ /* 0x0001e80000000400 */
[----:B-1----:R-:W4:Y:S04]  /*8b90*/  LDL.LU R22, [R1+0x240] ;  /* 0x0002400001167983 */ /* 0x002f280000300800 */
[----:B0-----:R-:W4:Y:S01]  /*8ba0*/  LDL.LU R23, [R1+0x23c] ;  /* 0x00023c0001177983 */ /* 0x001f220000300800 */
[----:B------:R-:W-:-:S05]  /*8bb0*/  LOP3.LUT R0, R0, 0xff, RZ, 0xc0, !PT ;  /* 0x000000ff00007812 */ /* 0x000fca00078ec0ff */
[----:B------:R-:W-:Y:S02]  /*8bc0*/  IMAD.SHL.U32 R12, R0, 0x2, RZ ;  /* 0x00000002000c7824 */ /* 0x000fe400078e00ff */
[----:B------:R-:W4:Y:S04]  /*8bd0*/  LDL.LU R0, [R1+0x1fc] ;  /* 0x0001fc0001007983 */ /* 0x000f280000300800 */
[----:B------:R-:W4:Y:S04]  /*8be0*/  LDL.LU R3, [R1+0xb8] ;  /* 0x0000b80001037983 */ /* 0x000f280000300800 */
[----:B------:R-:W4:Y:S04]  /*8bf0*/  LDL.LU R26, [R1+0x7c] ;  /* 0x00007c00011a7983 */ /* 0x000f280000300800 */
[----:B------:R0:W-:Y:S04]  /*8c00*/  STS.U16 [R4+0xc600], R2 ;  /* 0x00c6000204007388 */ /* 0x0001e80000000400 */
[----:B------:R-:W4:Y:S04]  /*8c10*/  LDL.LU R28, [R1+0x78] ;  /* 0x00007800011c7983 */ /* 0x000f280000300800 */
[----:B------:R1:W-:Y:S04]  /*8c20*/  STS.U16 [R4+0xe400], R25 ;  /* 0x00e4001904007388 */ /* 0x0003e80000000400 */
[----:B0-----:R-:W4:Y:S04]  /*8c30*/  LDL.LU R2, [R1+0x2c] ;  /* 0x00002c0001027983 */ /* 0x001f280000300800 */
[----:B------:R0:W-:Y:S04]  /*8c40*/  STS.U16 [R4+0xe600], R24 ;  /* 0x00e6001804007388 */ /* 0x0001e80000000400 */
[----:B-1----:R-:W4:Y:S04]  /*8c50*/  LDL.LU R25, [R1+0xbc] ;  /* 0x0000bc0001197983 */ /* 0x002f280000300800 */
[----:B0-----:R-:W4:Y:S01]  /*8c60*/  LDL.LU R24, [R1+0x200] ;  /* 0x0002000001187983 */ /* 0x001f220000300800 */
[----:B------:R-:W-:-:S03]  /*8c70*/  LOP3.LUT R12, R12, 0x20, RZ, 0x3c, !PT ;  /* 0x000000200c0c7812 */ /* 0x000fc600078e3cff */
[----:B------:R-:W4:Y:S04]  /*8c80*/  LDL.LU R27, [R1+0x28] ;  /* 0x00002800011b7983 */ /* 0x000f280000300800 */
[----:B---3--:R-:W-:Y:S04]  /*8c90*/  STS.U16 [R12+0x800], R16 ;  /* 0x000800100c007388 */ /* 0x008fe80000000400 */
[----:B--2---:R0:W-:Y:S04]  /*8ca0*/  STS.U16 [R12+0xa00], R29 ;  /* 0x000a001d0c007388 */ /* 0x0041e80000000400 */
[----:B0-----:R-:W2:Y:S04]  /*8cb0*/  LDL.LU R29, [R1+0x2c0] ;  /* 0x0002c000011d7983 */ /* 0x001ea80000300800 */
[----:B------:R-:W3:Y:S04]  /*8cc0*/  LDL.LU R10, [R1+0x2bc] ;  /* 0x0002bc00010a7983 */ /* 0x000ee80000300800 */
[----:B------:R-:W2:Y:S04]  /*8cd0*/  LDL.LU R11, [R1+0x278] ;  /* 0x00027800010b7983 */ /* 0x000ea80000300800 */
[----:B------:R-:W2:Y:S04]  /*8ce0*/  LDL.LU R13, [R1+0x274] ;  /* 0x00027400010d7983 */ /* 0x000ea80000300800 */
[----:B------:R-:W2:Y:S04]  /*8cf0*/  LDL.LU R9, [R1+0x238] ;  /* 0x0002380001097983 */ /* 0x000ea80000300800 */
[----:B------:R-:W2:Y:S04]  /*8d00*/  LDL.LU R8, [R1+0x234] ;  /* 0x0002340001087983 */ /* 0x000ea80000300800 */
[----:B------:R-:W2:Y:S04]  /*8d10*/  LDL.LU R7, [R1+0x1f8] ;  /* 0x0001f80001077983 */ /* 0x000ea80000300800 */
[----:B------:R-:W2:Y:S04]  /*8d20*/  LDL.LU R6, [R1+0x1f4] ;  /* 0x0001f40001067983 */ /* 0x000ea80000300800 */
[----:B------:R-:W2:Y:S04]  /*8d30*/  LDL.LU R5, [R1+0xb4] ;  /* 0x0000b40001057983 */ /* 0x000ea80000300800 */
[----:B------:R-:W2:Y:S04]  /*8d40*/  LDL.LU R4, [R1+0xb0] ;  /* 0x0000b00001047983 */ /* 0x000ea80000300800 */
[----:B----4-:R0:W-:Y:S04]  /*8d50*/  STS.U16 [R12+0x2800], R18 ;  /* 0x002800120c007388 */ /* 0x0101e80000000400 */
[----:B------:R-:W4:Y:S04]  /*8d60*/  LDL.LU R16, [R1+0x74] ;  /* 0x0000740001107983 */ /* 0x000f280000300800 */
[----:B------:R1:W-:Y:S04]  /*8d70*/  STS.U16 [R12+0x2a00], R19 ;  /* 0x002a00130c007388 */ /* 0x0003e80000000400 */
[----:B0-----:R-:W2:Y:S04]  /*8d80*/  LDL.LU R18, [R1+0x70] ;  /* 0x0000700001127983 */ /* 0x001ea80000300800 */
[----:B------:R0:W-:Y:S04]  /*8d90*/  STS.U16 [R12+0x4800], R22 ;  /* 0x004800160c007388 */ /* 0x0001e80000000400 */
[----:B-1----:R-:W2:Y:S04]  /*8da0*/  LDL.LU R19, [R1+0x24] ;  /* 0x0000240001137983 */ /* 0x002ea80000300800 */
[----:B------:R1:W-:Y:S04]  /*8db0*/  STS.U16 [R12+0x4a00], R23 ;  /* 0x004a00170c007388 */ /* 0x0003e80000000400 */
[----:B0-----:R-:W2:Y:S04]  /*8dc0*/  LDL.LU R22, [R1+0xc44] ;  /* 0x000c440001167983 */ /* 0x001ea80000300800 */
[----:B-1----:R-:W2:Y:S04]  /*8dd0*/  LDL.LU R23, [R1+0xc40] ;  /* 0x000c400001177983 */ /* 0x002ea80000300800 */
[----:B------:R-:W-:Y:S04]  /*8de0*/  STS.U16 [R12+0x6800], R24 ;  /* 0x006800180c007388 */ /* 0x000fe80000000400 */
[----:B------:R-:W-:Y:S04]  /*8df0*/  STS.U16 [R12+0x6a00], R0 ;  /* 0x006a00000c007388 */ /* 0x000fe80000000400 */
[----:B------:R-:W-:Y:S04]  /*8e00*/  STS.U16 [R12+0x8800], R25 ;  /* 0x008800190c007388 */ /* 0x000fe80000000400 */
[----:B------:R0:W-:Y:S04]  /*8e10*/  STS.U16 [R12+0x8a00], R3 ;  /* 0x008a00030c007388 */ /* 0x0001e80000000400 */
[----:B0-----:R-:W4:Y:S04]  /*8e20*/  LDL.LU R3, [R1+0x20] ;  /* 0x0000200001037983 */ /* 0x001f280000300800 */
[----:B------:R-:W0:Y:S04]  /*8e30*/  S2R R0, SR_TID.X ;  /* 0x0000000000007919 */ /* 0x000e280000002100 */
[----:B------:R-:W-:Y:S04]  /*8e40*/  STS.U16 [R12+0xa800], R26 ;  /* 0x00a8001a0c007388 */ /* 0x000fe80000000400 */
[----:B------:R-:W-:Y:S04]  /*8e50*/  STS.U16 [R12+0xaa00], R28 ;  /* 0x00aa001c0c007388 */ /* 0x000fe80000000400 */
[----:B------:R1:W-:Y:S01]  /*8e60*/  STS.U16 [R12+0xc800], R2 ;  /* 0x00c800020c007388 */ /* 0x0003e20000000400 */
[----:B0-----:R-:W-:-:S05]  /*8e70*/  LOP3.LUT R0, R0, 0xff, RZ, 0xc0, !PT ;  /* 0x000000ff00007812 */ /* 0x001fca00078ec0ff */
[----:B-1----:R-:W-:Y:S01]  /*8e80*/  IMAD.SHL.U32 R2, R0, 0x2, RZ ;  /* 0x0000000200027824 */ /* 0x002fe200078e00ff */
[----:B------:R-:W-:Y:S04]  /*8e90*/  STS.U16 [R12+0xca00], R27 ;  /* 0x00ca001b0c007388 */ /* 0x000fe80000000400 */
[----:B------:R-:W-:Y:S01]  /*8ea0*/  LOP3.LUT R2, R2, 0x30, RZ, 0x3c, !PT ;  /* 0x0000003002027812 */ /* 0x000fe200078e3cff */
[----:B--2---:R-:W-:Y:S04]  /*8eb0*/  STS.U16 [R12+0xe800], R23 ;  /* 0x00e800170c007388 */ /* 0x004fe80000000400 */
[----:B------:R0:W-:Y:S04]  /*8ec0*/  STS.U16 [R12+0xea00], R22 ;  /* 0x00ea00160c007388 */ /* 0x0001e80000000400 */
[----:B------:R1:W-:Y:S04]  /*8ed0*/  STS.U16 [R2+0xc00], R29 ;  /* 0x000c001d02007388 */ /* 0x0003e80000000400 */
[----:B---3--:R-:W-:Y:S04]  /*8ee0*/  STS.U16 [R2+0xe00], R10 ;  /* 0x000e000a02007388 */ /* 0x008fe80000000400 */
[----:B------:R-:W-:Y:S04]  /*8ef0*/  STS.U16 [R2+0x2c00], R11 ;  /* 0x002c000b02007388 */ /* 0x000fe80000000400 */
[----:B------:R-:W-:Y:S04]  /*8f00*/  STS.U16 [R2+0x2e00], R13 ;  /* 0x002e000d02007388 */ /* 0x000fe80000000400 */
[----:B------:R-:W-:Y:S04]  /*8f10*/  STS.U16 [R2+0x4c00], R9 ;  /* 0x004c000902007388 */ /* 0x000fe80000000400 */
[----:B------:R-:W-:Y:S04]  /*8f20*/  STS.U16 [R2+0x4e00], R8 ;  /* 0x004e000802007388 */ /* 0x000fe80000000400 */
[----:B------:R-:W-:Y:S04]  /*8f30*/  STS.U16 [R2+0x6c00], R7 ;  /* 0x006c000702007388 */ /* 0x000fe80000000400 */
[----:B------:R-:W-:Y:S04]  /*8f40*/  STS.U16 [R2+0x6e00], R6 ;  /* 0x006e000602007388 */ /* 0x000fe80000000400 */
[----:B------:R-:W-:Y:S04]  /*8f50*/  STS.U16 [R2+0x8c00], R5 ;  /* 0x008c000502007388 */ /* 0x000fe80000000400 */
[----:B0-----:R-:W2:Y:S04]  /*8f60*/  LDL.LU R12, [R1+0x2b8] ;  /* 0x0002b800010c7983 */ /* 0x001ea80000300800 */
[----:B------:R-:W-:Y:S04]  /*8f70*/  STS.U16 [R2+0x8e00], R4 ;  /* 0x008e000402007388 */ /* 0x000fe80000000400 */
[----:B-1----:R-:W3:Y:S04]  /*8f80*/  LDL.LU R29, [R1+0x2b4] ;  /* 0x0002b400011d7983 */ /* 0x002ee80000300800 */
[----:B----4-:R0:W-:Y:S04]  /*8f90*/  STS.U16 [R2+0xac00], R16 ;  /* 0x00ac001002007388 */ /* 0x0101e80000000400 */
[----:B------:R1:W-:Y:S04]  /*8fa0*/  STS.U16 [R2+0xae00], R18 ;  /* 0x00ae001202007388 */ /* 0x0003e80000000400 */
[----:B------:R4:W-:Y:S04]  /*8fb0*/  STS.U16 [R2+0xcc00], R19 ;  /* 0x00cc001302007388 */ /* 0x0009e80000000400 */
[----:B0-----:R-:W3:Y:S04]  /*8fc0*/  LDL.LU R16, [R1+0x270] ;  /* 0x0002700001107983 */ /* 0x001ee80000300800 */
[----:B-1----:R-:W3:Y:S04]  /*8fd0*/  LDL.LU R18, [R1+0x26c] ;  /* 0x00026c0001127983 */ /* 0x002ee80000300800 */
[----:B----4-:R-:W4:Y:S01]  /*8fe0*/  LDL.LU R19, [R1+0x230] ;  /* 0x0002300001137983 */ /* 0x010f220000300800 */
[----:B------:R-:W-:-:S03]  /*8ff0*/  IMAD.SHL.U32 R22, R0, 0x2, RZ ;  /* 0x0000000200167824 */ /* 0x000fc600078e00ff */
[----:B------:R-:W4:Y:S04]  /*9000*/  LDL.LU R27, [R1+0x1f0] ;  /* 0x0001f000011b7983 */ /* 0x000f280000300800 */
[----:B------:R-:W4:Y:S04]  /*9010*/  LDL.LU R0, [R1+0x1dc] ;  /* 0x0001dc0001007983 */ /* 0x000f280000300800 */
[----:B------:R-:W4:Y:S04]  /*9020*/  LDL.LU R23, [R1+0xa8] ;  /* 0x0000a80001177983 */ /* 0x000f280000300800 */
[----:B------:R-:W4:Y:S04]  /*9030*/  LDL.LU R24, [R1+0x6c] ;  /* 0x00006c0001187983 */ /* 0x000f280000300800 */
[----:B------:R-:W-:Y:S04]  /*9040*/  STS.U16 [R2+0xce00], R3 ;  /* 0x00ce000302007388 */ /* 0x000fe80000000400 */
[----:B------:R-:W4:Y:S04]  /*9050*/  LDL.LU R25, [R1+0x68] ;  /* 0x0000680001197983 */ /* 0x000f280000300800 */
[----:B------:R-:W4:Y:S04]  /*9060*/  LDL.LU R10, [R1+0x1c] ;  /* 0x00001c00010a7983 */ /* 0x000f280000300800 */
[----:B------:R0:W-:Y:S04]  /*9070*/  STS.U16 [R2+0xec00], R21 ;  /* 0x00ec001502007388 */ /* 0x0001e80000000400 */
[----:B------:R1:W-:Y:S04]  /*9080*/  STS.U16 [R2+0xee00], R20 ;  /* 0x00ee001402007388 */ /* 0x0003e80000000400 */
[----:B0-----:R-:W4:Y:S04]  /*9090*/  LDL.LU R21, [R1+0xac] ;  /* 0x0000ac0001157983 */ /* 0x001f280000300800 */
[----:B-1----:R-:W4:Y:S04]  /*90a0*/  LDL.LU R20, [R1+0x22c] ;  /* 0x00022c0001147983 */ /* 0x002f280000300800 */
[----:B------:R-:W4:Y:S04]  /*90b0*/  LDL.LU R26, [R1+0x18] ;  /* 0x00001800011a7983 */ /* 0x000f280000300800 */
[----:B------:R-:W4:Y:S04]  /*90c0*/  LDL.LU R28, [R1+0x2b0] ;  /* 0x0002b000011c7983 */ /* 0x000f280000300800 */
[----:B------:R-:W4:Y:S01]  /*90d0*/  LDL.LU R11, [R1+0x2a8] ;  /* 0x0002a800010b7983 */ /* 0x000f220000300800 */
[----:B------:R-:W-:-:S03]  /*90e0*/  LOP3.LUT R22, R22, 0x40, RZ, 0x3c, !PT ;  /* 0x0000004016167812 */ /* 0x000fc600078e3cff */
[----:B------:R-:W4:Y:S04]  /*90f0*/  LDL.LU R13, [R1+0x268] ;  /* 0x00026800010d7983 */ /* 0x000f280000300800 */
        /* <DEDUP_REMOVED lines=8> */
[----:B--2---:R0:W-:Y:S04]  /*9180*/  STS.U16 [R22+0x1000], R12 ;  /* 0x0010000c16007388 */ /* 0x0041e80000000400 */
[----:B---3--:R1:W-:Y:S04]  /*9190*/  STS.U16 [R22+0x1200], R29 ;  /* 0x0012001d16007388 */ /* 0x0083e80000000400 */
[----:B0-----:R-:W2:Y:S04]  /*91a0*/  LDL.LU R12, [R1+0x60] ;  /* 0x00006000010c7983 */ /* 0x001ea80000300800 */
[----:B-1----:R-:W3:Y:S04]  /*91b0*/  LDL.LU R29, [R1+0x14] ;  /* 0x00001400011d7983 */ /* 0x002ee80000300800 */
[----:B------:R0:W-:Y:S04]  /*91c0*/  STS.U16 [R22+0x3000], R16 ;  /* 0x0030001016007388 */ /* 0x0001e80000000400 */
[----:B------:R1:W-:Y:S04]  /*91d0*/  STS.U16 [R22+0x3200], R18 ;  /* 0x0032001216007388 */ /* 0x0003e80000000400 */
[----:B----4-:R4:W-:Y:S04]  /*91e0*/  STS.U16 [R22+0x5000], R19 ;  /* 0x0050001316007388 */ /* 0x0109e80000000400 */
[----:B0-----:R-:W2:Y:S04]  /*91f0*/  LDL.LU R16, [R1+0xc3c] ;  /* 0x000c3c0001107983 */ /* 0x001ea80000300800 */
[----:B-1----:R-:W2:Y:S04]  /*9200*/  LDL.LU R18, [R1+0xc38] ;  /* 0x000c380001127983 */ /* 0x002ea80000300800 */
[----:B----4-:R-:W4:Y:S04]  /*9210*/  LDL.LU R19, [R1+0xc34] ;  /* 0x000c340001137983 */ /* 0x010f280000300800 */
[----:B------:R-:W-:Y:S04]  /*9220*/  STS.U16 [R22+0x5200], R20 ;  /* 0x0052001416007388 */ /* 0x000fe80000000400 */
[----:B------:R-:W-:Y:S04]  /*9230*/  STS.U16 [R22+0x7000], R27 ;  /* 0x0070001b16007388 */ /* 0x000fe80000000400 */
[----:B------:R0:W-:Y:S04]  /*9240*/  STS.U16 [R22+0x7200], R0 ;  /* 0x0072000016007388 */ /* 0x0001e80000000400 */
[----:B0-----:R-:W3:Y:S04]  /*9250*/  LDL.LU R0, [R1+0x10] ;  /* 0x0000100001007983 */ /* 0x001ee80000300800 */
[----:B------:R-:W0:Y:S04]  /*9260*/  S2R R27, SR_TID.X ;  /* 0x00000000001b7919 */ /* 0x000e280000002100 */
[----:B------:R-:W-:Y:S04]  /*9270*/  STS.U16 [R22+0x9000], R21 ;  /* 0x0090001516007388 */ /* 0x000fe80000000400 */
[----:B------:R-:W-:Y:S04]  /*9280*/  STS.U16 [R22+0x9200], R23 ;  /* 0x0092001716007388 */ /* 0x000fe80000000400 */
[----:B------:R-:W-:Y:S04]  /*9290*/  STS.U16 [R22+0xb000], R24 ;  /* 0x00b0001816007388 */ /* 0x000fe80000000400 */
[----:B------:R-:W-:Y:S04]  /*92a0*/  STS.U16 [R22+0xb200], R25 ;  /* 0x00b2001916007388 */ /* 0x000fe80000000400 */
[----:B------:R1:W-:Y:S01]  /*92b0*/  STS.U16 [R22+0xd000], R10 ;  /* 0x00d0000a16007388 */ /* 0x0003e20000000400 */
[----:B0-----:R-:W-:-:S05]  /*92c0*/  LOP3.LUT R27, R27, 0xff, RZ, 0xc0, !PT ;  /* 0x000000ff1b1b7812 */ /* 0x001fca00078ec0ff */
[C---:B-1----:R-:W-:Y:S01]  /*92d0*/  IMAD.SHL.U32 R10, R27.reuse, 0x2, RZ ;  /* 0x000000021b0a7824 */ /* 0x042fe200078e00ff */
[----:B------:R-:W-:Y:S04]  /*92e0*/  STS.U16 [R22+0xd200], R26 ;  /* 0x00d2001a16007388 */ /* 0x000fe80000000400 */
[----:B------:R-:W-:Y:S01]  /*92f0*/  LOP3.LUT R10, R10, 0x50, RZ, 0x3c, !PT ;  /* 0x000000500a0a7812 */ /* 0x000fe200078e3cff */
[----:B----4-:R-:W-:Y:S04]  /*9300*/  STS.U16 [R22+0xf000], R19 ;  /* 0x00f0001316007388 */ /* 0x010fe80000000400 */
[----:B--2---:R-:W-:Y:S04]  /*9310*/  STS.U16 [R22+0xf200], R18 ;  /* 0x00f2001216007388 */ /* 0x004fe80000000400 */
[----:B------:R-:W-:Y:S04]  /*9320*/  STS.U16 [R10+0x1400], R28 ;  /* 0x0014001c0a007388 */ /* 0x000fe80000000400 */
[----:B------:R-:W-:Y:S04]  /*9330*/  STS.U16 [R10+0x1600], R11 ;  /* 0x0016000b0a007388 */ /* 0x000fe80000000400 */
[----:B------:R0:W-:Y:S04]  /*9340*/  STS.U16 [R10+0x3400], R13 ;  /* 0x0034000d0a007388 */ /* 0x0001e80000000400 */
[----:B------:R1:W-:Y:S04]  /*9350*/  STS.U16 [R10+0x3600], R9 ;  /* 0x003600090a007388 */ /* 0x0003e80000000400 */
[----:B------:R2:W-:Y:S04]  /*9360*/  STS.U16 [R10+0x5400], R8 ;  /* 0x005400080a007388 */ /* 0x0005e80000000400 */
[----:B0-----:R-:W4:Y:S04]  /*9370*/  LDL.LU R13, [R1+0x2a4] ;  /* 0x0002a400010d7983 */ /* 0x001f280000300800 */
[----:B-1----:R-:W4:Y:S04]  /*9380*/  LDL.LU R9, [R1+0x2a0] ;  /* 0x0002a00001097983 */ /* 0x002f280000300800 */
[----:B------:R0:W-:Y:S04]  /*9390*/  STS.U16 [R10+0x5600], R7 ;  /* 0x005600070a007388 */ /* 0x0001e80000000400 */
[----:B--2---:R-:W2:Y:S04]  /*93a0*/  LDL.LU R8, [R1+0x260] ;  /* 0x0002600001087983 */ /* 0x004ea80000300800 */
[----:B------:R1:W-:Y:S04]  /*93b0*/  STS.U16 [R10+0x7400], R6 ;  /* 0x007400060a007388 */ /* 0x0003e80000000400 */
[----:B0-----:R-:W2:Y:S04]  /*93c0*/  LDL.LU R7, [R1+0x25c] ;  /* 0x00025c0001077983 */ /* 0x001ea80000300800 */
[----:B------:R0:W-:Y:S04]  /*93d0*/  STS.U16 [R10+0x7600], R5 ;  /* 0x007600050a007388 */ /* 0x0001e80000000400 */
[----:B-1----:R-:W2:Y:S04]  /*93e0*/  LDL.LU R6, [R1+0x220] ;  /* 0x0002200001067983 */ /* 0x002ea80000300800 */
        /* <DEDUP_REMOVED lines=8> */
[----:B---3--:R1:W-:Y:S04]  /*9470*/  STS.U16 [R10+0xd400], R29 ;  /* 0x00d4001d0a007388 */ /* 0x0083e80000000400 */
[----:B0-----:R-:W3:Y:S04]  /*9480*/  LDL.LU R12, [R1+0x5c] ;  /* 0x00005c00010c7983 */ /* 0x001ee80000300800 */
[----:B------:R0:W-:Y:S04]  /*9490*/  STS.U16 [R10+0xd600], R0 ;  /* 0x00d600000a007388 */ /* 0x0001e80000000400 */
[----:B-1----:R-:W3:Y:S04]  /*94a0*/  LDL.LU R29, [R1+0x58] ;  /* 0x00005800011d7983 */ /* 0x002ee80000300800 */
[----:B0-----:R-:W3:Y:S04]  /*94b0*/  LDL.LU R0, [R1+0xc] ;  /* 0x00000c0001007983 */ /* 0x001ee80000300800 */
[----:B------:R-:W3:Y:S04]  /*94c0*/  LDL.LU R19, [R1+0x29c] ;  /* 0x00029c0001137983 */ /* 0x000ee80000300800 */
        /* <DEDUP_REMOVED lines=9> */
[----:B------:R0:W-:Y:S04]  /*9560*/  STS.U16 [R10+0xf400], R16 ;  /* 0x00f400100a007388 */ /* 0x0001e80000000400 */
[----:B------:R1:W-:Y:S04]  /*9570*/  STS.U16 [R10+0xf600], R14 ;  /* 0x00f6000e0a007388 */ /* 0x0003e80000000400 */
[----:B0-----:R-:W3:Y:S04]  /*9580*/  LDL.LU R16, [R1+0x8] ;  /* 0x0000080001107983 */ /* 0x001ee80000300800 */
[----:B-1----:R-:W3:Y:S01]  /*9590*/  LDL.LU R14, [R1+0xdc] ;  /* 0x0000dc00010e7983 */ /* 0x002ee20000300800 */
[----:B------:R-:W-:-:S03]  /*95a0*/  IMAD.SHL.U32 R18, R27, 0x2, RZ ;  /* 0x000000021b127824 */ /* 0x000fc600078e00ff */
[----:B------:R-:W3:Y:S02]  /*95b0*/  LDL.LU R27, [R1+0x54] ;  /* 0x00005400011b7983 */ /* 0x000ee40000300800 */
[----:B------:R-:W-:Y:S02]  /*95c0*/  LOP3.LUT R18, R18, 0x60, RZ, 0x3c, !PT ;  /* 0x0000006012127812 */ /* 0x000fe400078e3cff */
[----:B------:R-:W3:Y:S04]  /*95d0*/  LDL.LU R10, [R1+0x50] ;  /* 0x00005000010a7983 */ /* 0x000ee80000300800 */
[----:B----4-:R0:W-:Y:S04]  /*95e0*/  STS.U16 [R18+0x1800], R13 ;  /* 0x0018000d12007388 */ /* 0x0101e80000000400 */
[----:B------:R1:W-:Y:S04]  /*95f0*/  STS.U16 [R18+0x1a00], R9 ;  /* 0x001a000912007388 */ /* 0x0003e80000000400 */
[----:B0-----:R-:W4:Y:S04]  /*9600*/  LDL.LU R13, [R1+0xc30] ;  /* 0x000c3000010d7983 */ /* 0x001f280000300800 */
[----:B--2---:R0:W-:Y:S04]  /*9610*/  STS.U16 [R18+0x3800], R8 ;  /* 0x0038000812007388 */ /* 0x0041e80000000400 */
[----:B-1----:R-:W2:Y:S04]  /*9620*/  LDL.LU R9, [R1+0xc2c] ;  /* 0x000c2c0001097983 */ /* 0x002ea80000300800 */
[----:B------:R1:W-:Y:S04]  /*9630*/  STS.U16 [R18+0x3a00], R7 ;  /* 0x003a000712007388 */ /* 0x0003e80000000400 */
[----:B0-----:R-:W2:Y:S04]  /*9640*/  LDL.LU R8, [R1+0xc28] ;  /* 0x000c280001087983 */ /* 0x001ea80000300800 */
[----:B------:R0:W-:Y:S04]  /*9650*/  STS.U16 [R18+0x5800], R6 ;  /* 0x0058000612007388 */ /* 0x0001e80000000400 */
[----:B-1----:R-:W2:Y:S04]  /*9660*/  LDL.LU R7, [R1+0xc24] ;  /* 0x000c240001077983 */ /* 0x002ea80000300800 */
[----:B------:R1:W-:Y:S04]  /*9670*/  STS.U16 [R18+0x5a00], R5 ;  /* 0x005a000512007388 */ /* 0x0003e80000000400 */
[----:B0-----:R-:W2:Y:S04]  /*9680*/  LDL.LU R6, [R1+0xc20] ;  /* 0x000c200001067983 */ /* 0x001ea80000300800 */
[----:B-1----:R-:W2:Y:S04]  /*9690*/  LDL.LU R5, [R1+0xc1c] ;  /* 0x000c1c0001057983 */ /* 0x002ea80000300800 */
[----:B---3--:R-:W-:Y:S04]  /*96a0*/  STS.U16 [R18+0x7800], R14 ;  /* 0x0078000e12007388 */ /* 0x008fe80000000400 */
[----:B------:R0:W-:Y:S04]  /*96b0*/  STS.U16 [R18+0x7a00], R4 ;  /* 0x007a000412007388 */ /* 0x0001e80000000400 */
[----:B------:R1:W-:Y:S04]  /*96c0*/  STS.U16 [R18+0x9800], R3 ;  /* 0x0098000312007388 */ /* 0x0003e80000000400 */
[----:B------:R3:W-:Y:S04]  /*96d0*/  STS.U16 [R18+0x9a00], R2 ;  /* 0x009a000212007388 */ /* 0x0007e80000000400 */
[----:B0-----:R-:W2:Y:S04]  /*96e0*/  LDL.LU R4, [R1+0xc18] ;  /* 0x000c180001047983 */ /* 0x001ea80000300800 */
[----:B-1----:R-:W2:Y:S04]  /*96f0*/  LDL.LU R3, [R1+0xc14] ;  /* 0x000c140001037983 */ /* 0x002ea80000300800 */
[----:B---3--:R-:W3:Y:S04]  /*9700*/  LDL.LU R2, [R1+0xc10] ;  /* 0x000c100001027983 */ /* 0x008ee80000300800 */
[----:B------:R0:W-:Y:S04]  /*9710*/  STS.U16 [R18+0xb800], R12 ;  /* 0x00b8000c12007388 */ /* 0x0001e80000000400 */
[----:B0-----:R-:W2:Y:S04]  /*9720*/  LDL.LU R12, [R1+0xc0c] ;  /* 0x000c0c00010c7983 */ /* 0x001ea80000300800 */
[----:B------:R0:W-:Y:S04]  /*9730*/  STS.U16 [R18+0xba00], R29 ;  /* 0x00ba001d12007388 */ /* 0x0001e80000000400 */
[----:B------:R1:W-:Y:S04]  /*9740*/  STS.U16 [R18+0xd800], R0 ;  /* 0x00d8000012007388 */ /* 0x0003e80000000400 */
[----:B0-----:R-:W4:Y:S04]  /*9750*/  LDL.LU R29, [R1+0xc08] ;  /* 0x000c0800011d7983 */ /* 0x001f280000300800 */
[----:B-1----:R-:W4:Y:S04]  /*9760*/  LDL.LU R0, [R1+0xc04] ;  /* 0x000c040001007983 */ /* 0x002f280000300800 */
[----:B------:R-:W0:Y:S04]  /*9770*/  S2R R14, SR_TID.X ;  /* 0x00000000000e7919 */ /* 0x000e280000002100 */
[----:B------:R-:W-:Y:S01]  /*9780*/  STS.U16 [R18+0xda00], R16 ;  /* 0x00da001012007388 */ /* 0x000fe20000000400 */
[----:B0-----:R-:W-:-:S05]  /*9790*/  LOP3.LUT R14, R14, 0xff, RZ, 0xc0, !PT ;  /* 0x000000ff0e0e7812 */ /* 0x001fca00078ec0ff */
[----:B------:R-:W-:-:S05]  /*97a0*/  IMAD.SHL.U32 R14, R14, 0x2, RZ ;  /* 0x000000020e0e7824 */ /* 0x000fca00078e00ff */
[----:B------:R-:W-:Y:S01]  /*97b0*/  LOP3.LUT R14, R14, 0x70, RZ, 0x3c, !PT ;  /* 0x000000700e0e7812 */ /* 0x000fe200078e3cff */
[----:B--2---:R-:W-:Y:S04]  /*97c0*/  STS.U16 [R18+0xf800], R12 ;  /* 0x00f8000c12007388 */ /* 0x004fe80000000400 */
        /* <DEDUP_REMOVED lines=13> */
[----:B----4-:R-:W-:Y:S04]  /*98a0*/  STS.U16 [R14+0xdc00], R0 ;  /* 0x00dc00000e007388 */ /* 0x010fe80000000400 */
[----:B------:R0:W-:Y:S04]  /*98b0*/  STS.U16 [R14+0xde00], R29 ;  /* 0x00de001d0e007388 */ /* 0x0001e80000000400 */
[----:B0-----:R-:W2:Y:S04]  /*98c0*/  LDL.LU R29, [R1+0xc00] ;  /* 0x000c0000011d7983 */ /* 0x001ea80000300800 */
[----:B------:R-:W0:Y:S04]  /*98d0*/  S2R R11, SR_TID.X ;  /* 0x00000000000b7919 */ /* 0x000e280000002100 */
[----:B------:R-:W1:Y:S04]  /*98e0*/  S2R R10, SR_TID.X ;  /* 0x00000000000a7919 */ /* 0x000e680000002100 */
[----:B------:R-:W-:Y:S01]  /*98f0*/  STS.U16 [R14+0xfc00], R3 ;  /* 0x00fc00030e007388 */ /* 0x000fe20000000400 */
[----:B0-----:R-:W-:-:S02]  /*9900*/  LOP3.LUT R0, R11, 0xff, RZ, 0xc0, !PT ;  /* 0x000000ff0b007812 */ /* 0x001fc400078ec0ff */
[----:B------:R-:W-:Y:S02]  /*9910*/  LOP3.LUT R12, R11, 0xc0, RZ, 0xc0, !PT ;  /* 0x000000c00b0c7812 */ /* 0x000fe400078ec0ff */
[----:B-1----:R-:W-:Y:S01]  /*9920*/  LOP3.LUT R2, R10, 0xc0, RZ, 0xc0, !PT ;  /* 0x000000c00a027812 */ /* 0x002fe200078ec0ff */
[C---:B------:R-:W-:Y:S01]  /*9930*/  IMAD.SHL.U32 R11, R0.reuse, 0x2, RZ ;  /* 0x00000002000b7824 */ /* 0x040fe200078e00ff */
[----:B------:R-:W-:Y:S01]  /*9940*/  SHF.R.U32.HI R12, RZ, 0x2, R12 ;  /* 0x00000002ff0c7819 */ /* 0x000fe2000001160c */
[----:B------:R-:W-:Y:S01]  /*9950*/  IMAD.SHL.U32 R0, R0, 0x2, RZ ;  /* 0x0000000200007824 */ /* 0x000fe200078e00ff */
[----:B------:R-:W-:Y:S02]  /*9960*/  SHF.R.U32.HI R2, RZ, 0x2, R2 ;  /* 0x00000002ff027819 */ /* 0x000fe40000011602 */
[----:B------:R-:W-:Y:S02]  /*9970*/  LOP3.LUT R11, R11, R12, RZ, 0x3c, !PT ;  /* 0x0000000c0b0b7212 */ /* 0x000fe400078e3cff */
[----:B------:R-:W-:Y:S01]  /*9980*/  LOP3.LUT R0, R0, R2, RZ, 0x3c, !PT ;  /* 0x0000000200007212 */ /* 0x000fe200078e3cff */
[----:B------:R-:W-:Y:S03]  /*9990*/  STS.U16 [R14+0xfe00], R4 ;  /* 0x00fe00040e007388 */ /* 0x000fe60000000400 */
[----:B------:R-:W-:Y:S01]  /*99a0*/  LOP3.LUT R0, R0, 0x40, RZ, 0x3c, !PT ;  /* 0x0000004000007812 */ /* 0x000fe200078e3cff */
[----:B------:R-:W-:Y:S04]  /*99b0*/  STS.U16 [R11+0x10000], R5 ;  /* 0x010000050b007388 */ /* 0x000fe80000000400 */
[----:B------:R-:W-:Y:S04]  /*99c0*/  STS.U16 [R11+0x10400], R7 ;  /* 0x010400070b007388 */ /* 0x000fe80000000400 */
[----:B------:R-:W-:Y:S04]  /*99d0*/  STS.U16 [R11+0x10800], R9 ;  /* 0x010800090b007388 */ /* 0x000fe80000000400 */
[----:B------:R0:W-:Y:S04]  /*99e0*/  STS.U16 [R11+0x10c00], R15 ;  /* 0x010c000f0b007388 */ /* 0x0001e80000000400 */
[----:B------:R-:W-:Y:S04]  /*99f0*/  STS.U16 [R0+0x10200], R6 ;  /* 0x0102000600007388 */ /* 0x000fe80000000400 */
[----:B------:R-:W-:Y:S04]  /*9a00*/  STS.U16 [R0+0x10600], R8 ;  /* 0x0106000800007388 */ /* 0x000fe80000000400 */
[----:B------:R-:W-:Y:S04]  /*9a10*/  STS.U16 [R0+0x10a00], R13 ;  /* 0x010a000d00007388 */ /* 0x000fe80000000400 */
[----:B------:R-:W-:Y:S04]  /*9a20*/  STS.U16 [R0+0x10e00], R17 ;  /* 0x010e001100007388 */ /* 0x000fe80000000400 */
[----:B------:R-:W-:Y:S01]  /*9a30*/  BAR.SYNC.DEFER_BLOCKING 0x0 ;  /* 0x0000000000007b1d */ /* 0x000fe20000010000 */
[C---:B0-----:R-:W-:Y:S01]  /*9a40*/  IMAD.SHL.U32 R11, R10.reuse, 0x2, RZ ;  /* 0x000000020a0b7824 */ /* 0x041fe200078e00ff */
[----:B------:R-:W-:-:S05]  /*9a50*/  LOP3.LUT R10, R10, 0x7, RZ, 0xc0, !PT ;  /* 0x000000070a0a7812 */ /* 0x000fca00078ec0ff */
[----:B------:R-:W-:-:S05]  /*9a60*/  IMAD R10, R10, 0x90, RZ ;  /* 0x000000900a0a7824 */ /* 0x000fca00078e02ff */
[----:B------:R-:W-:-:S05]  /*9a70*/  LOP3.LUT R10, R10, 0x30, R11, 0x78, !PT ;  /* 0x000000300a0a7812 */ /* 0x000fca00078e780b */
[----:B------:R-:W0:Y:S04]  /*9a80*/  LDSM.16.M88.4 R12, [R10+0x10000] ;  /* 0x010000000a0c783b */ /* 0x000e280000000200 */
[----:B------:R-:W1:Y:S04]  /*9a90*/  LDSM.16.M88.4 R4, [R10+0x10400] ;  /* 0x010400000a04783b */ /* 0x000e680000000200 */
[----:B0-----:R-:W-:Y:S04]  /*9aa0*/  STL.64 [R1+0x10], R12 ;  /* 0x0000100c01007387 */ /* 0x001fe80000100a00 */
[----:B------:R-:W-:Y:S01]  /*9ab0*/  STL.64 [R1+0x18], R14 ;  /* 0x0000180e01007387 */ /* 0x000fe20000100a00 */
[----:B-1----:R-:W-:-:S02]  /*9ac0*/  IMAD.MOV.U32 R16, RZ, RZ, R4 ;  /* 0x000000ffff107224 */ /* 0x002fc400078e0004 */
[----:B------:R-:W-:Y:S01]  /*9ad0*/  IMAD.MOV.U32 R3, RZ, RZ, R5 ;  /* 0x000000ffff037224 */ /* 0x000fe200078e0005 */
[----:B------:R-:W-:Y:S04]  /*9ae0*/  STL.64 [R1+0x50], R4 ;  /* 0x0000500401007387 */ /* 0x000fe80000100a00 */
[----:B------:R-:W-:Y:S04]  /*9af0*/  STL.64 [R1+0x58], R6 ;  /* 0x0000580601007387 */ /* 0x000fe80000100a00 */
[----:B------:R-:W0:Y:S04]  /*9b00*/  LDSM.16.M88.4 R4, [R10+0x10800] ;  /* 0x010800000a04783b */ /* 0x000e280000000200 */
[----:B------:R-:W-:Y:S04]  /*9b10*/  LDSM.16.M88.4 R8, [R10+0x10c00] ;  /* 0x010c00000a08783b */ /* 0x000fe80000000200 */
[----:B0-----:R-:W-:Y:S01]  /*9b20*/  STL.64 [R1+0x70], R4 ;  /* 0x0000700401007387 */ /* 0x001fe20000100a00 */
[----:B------:R-:W-:-:S02]  /*9b30*/  IMAD.MOV.U32 R2, RZ, RZ, R4 ;  /* 0x000000ffff027224 */ /* 0x000fc400078e0004 */
[----:B------:R-:W-:Y:S01]  /*9b40*/  IMAD.MOV.U32 R0, RZ, RZ, R5 ;  /* 0x000000ffff007224 */ /* 0x000fe200078e0005 */
[----:B------:R-:W-:Y:S01]  /*9b50*/  STL.64 [R1+0x78], R6 ;  /* 0x0000780601007387 */ /* 0x000fe20000100a00 */
[----:B------:R-:W-:-:S05]  /*9b60*/  IMAD.MOV.U32 R28, RZ, RZ, R7 ;  /* 0x000000ffff1c7224 */ /* 0x000fca00078e0007 */
[----:B------:R-:W-:Y:S04]  /*9b70*/  STL [R1+0xb80], R28 ;  /* 0x000b801c01007387 */ /* 0x000fe80000100800 */
[----:B--2---:R-:W0:Y:S04]  /*9b80*/  LDSM.16.MT88.4 R4, [R29+0x100] ;  /* 0x000100001d04783b */ /* 0x004e280000004200 */
[----:B------:R-:W-:Y:S04]  /*9b90*/  LDSM.16.MT88.4 R12, [R29+0x300] ;  /* 0x000300001d0c783b */ /* 0x000fe80000004200 */
[----:B------:R-:W-:Y:S04]  /*9ba0*/  LDSM.16.MT88.4 R20, [R29+0x4000] ;  /* 0x004000001d14783b */ /* 0x000fe80000004200 */
[----:B------:R-:W-:Y:S04]  /*9bb0*/  LDSM.16.MT88.4 R24, [R29] ;  /* 0x000000001d18783b */ /* 0x000fe80000004200 */
[----:B0-----:R-:W-:Y:S04]  /*9bc0*/  STL.64 [R1+0xbc8], R6 ;  /* 0x000bc80601007387 */ /* 0x001fe80000100a00 */
[----:B------:R-:W-:Y:S04]  /*9bd0*/  STL.64 [R1+0x60], R8 ;  /* 0x0000600801007387 */ /* 0x000fe80000100a00 */
[----:B------:R-:W-:Y:S04]  /*9be0*/  STL.64 [R1+0x68], R10 ;  /* 0x0000680a01007387 */ /* 0x000fe80000100a00 */
[----:B------:R-:W0:Y:S04]  /*9bf0*/  LDSM.16.MT88.4 R8, [R29+0x200] ;  /* 0x000200001d08783b */ /* 0x000e280000004200 */
[----:B------:R-:W-:Y:S04]  /*9c00*/  STL.64 [R1+0xbc0], R4 ;  /* 0x000bc00401007387 */ /* 0x000fe80000100a00 */
[----:B0-----:R-:W-:Y:S04]  /*9c10*/  STL.64 [R1+0xb98], R10 ;  /* 0x000b980a01007387 */ /* 0x001fe80000100a00 */
[----:B------:R0:W-:Y:S04]  /*9c20*/  STL.64 [R1+0xb90], R8 ;  /* 0x000b900801007387 */ /* 0x0001e80000100a00 */
[----:B0-----:R-:W2:Y:S04]  /*9c30*/  LDL.64 R8, [R1+0x10] ;  /* 0x0000100001087983 */ /* 0x001ea80000100a00 */
[----:B------:R0:W-:Y:S04]  /*9c40*/  STL.64 [R1+0xb68], R14 ;  /* 0x000b680e01007387 */ /* 0x0001e80000100a00 */
[----:B------:R1:W-:Y:S04]  /*9c50*/  STL.64 [R1+0xb60], R12 ;  /* 0x000b600c01007387 */ /* 0x0003e80000100a00 */
[----:B------:R-:W-:Y:S01]  /*9c60*/  STL [R1], R20 ;  /* 0x0000001401007387 */ /* 0x000fe20000100800 */
[----:B0-----:R-:W-:-:S03]  /*9c70*/  IMAD.MOV.U32 R15, RZ, RZ, R23 ;  /* 0x000000ffff0f7224 */ /* 0x001fc600078e0017 */
[----:B------:R-:W-:Y:S01]  /*9c80*/  STL [R1+0x8], R22 ;  /* 0x0000081601007387 */ /* 0x000fe20000100800 */
[----:B-1----:R-:W-:Y:S02]  /*9c90*/  IMAD.MOV.U32 R12, RZ, RZ, R16 ;  /* 0x000000ffff0c7224 */ /* 0x002fe400078e0010 */
[----:B------:R-:W-:Y:S01]  /*9ca0*/  IMAD.MOV.U32 R13, RZ, RZ, R3 ;  /* 0x000000ffff0d7224 */ /* 0x000fe200078e0003 */
[----:B------:R-:W-:Y:S04]  /*9cb0*/  STL [R1+0xba8], R15 ;  /* 0x000ba80f01007387 */ /* 0x000fe80000100800 */
[----:B------:R0:W-:Y:S04]  /*9cc0*/  STL.64 [R1+0xbf8], R12 ;  /* 0x000bf80c01007387 */ /* 0x0001e80000100a00 */
[----:B------:R-:W1:Y:S04]  /*9cd0*/  LDSM.16.MT88.4 R16, [R29+0x4100] ;  /* 0x004100001d10783b */ /* 0x000e680000004200 */
[----:B0-----:R-:W2:Y:S04]  /*9ce0*/  LDL.LU.64 R12, [R1+0x1e0] ;  /* 0x0001e000010c7983 */ /* 0x001ea80000300a00 */
[----:B------:R-:W2:Y:S04]  /*9cf0*/  LDL.LU.64 R14, [R1+0x1e8] ;  /* 0x0001e800010e7983 */ /* 0x000ea80000300a00 */
[----:B------:R-:W3:Y:S04]  /*9d00*/  LDL.LU.64 R4, [R1+0x190] ;  /* 0x0001900001047983 */ /* 0x000ee80000300a00 */
[----:B------:R-:W4:Y:S01]  /*9d10*/  LDL.LU.64 R6, [R1+0x198] ;  /* 0x0001980001067983 */ /* 0x000f220000300a00 */
[----:B------:R-:W-:-:S03]  /*9d20*/  IMAD.MOV.U32 R28, RZ, RZ, R21 ;  /* 0x000000ffff1c7224 */ /* 0x000fc600078e0015 */
[----:B------:R-:W0:Y:S04]  /*9d30*/  LDSM.16.MT88.4 R20, [R29+0x4200] ;  /* 0x004200001d14783b */ /* 0x000e280000004200 */
[----:B----4-:R-:W-:Y:S04]  /*9d40*/  STL.64 [R1+0xbd8], R6 ;  /* 0x000bd80601007387 */ /* 0x010fe80000100a00 */
[----:B---3--:R3:W-:Y:S02]  /*9d50*/  STL.64 [R1+0xbd0], R4 ;  /* 0x000bd00401007387 */ /* 0x0087e40000100a00 */
[----:B---3--:R-:W-:-:S02]  /*9d60*/  IMAD.MOV.U32 R4, RZ, RZ, R2 ;  /* 0x000000ffff047224 */ /* 0x008fc400078e0002 */
[----:B------:R-:W-:-:S05]  /*9d70*/  IMAD.MOV.U32 R5, RZ, RZ, R0 ;  /* 0x000000ffff057224 */ /* 0x000fca00078e0000 */
[----:B------:R3:W-:Y:S04]  /*9d80*/  STL.64 [R1+0xbf0], R4 ;  /* 0x000bf00401007387 */ /* 0x0007e80000100a00 */
[----:B---3--:R-:W3:Y:S04]  /*9d90*/  LDL.LU.64 R4, [R1+0x1b0] ;  /* 0x0001b00001047983 */ /* 0x008ee80000300a00 */
[----:B------:R-:W3:Y:S04]  /*9da0*/  LDL.LU.64 R6, [R1+0x1b8] ;  /* 0x0001b80001067983 */ /* 0x000ee80000300a00 */
[----:B-1----:R-:W-:Y:S04]  /*9db0*/  STL.64 [R1+0xae8], R18 ;  /* 0x000ae81201007387 */ /* 0x002fe80000100a00 */
[----:B------:R1:W-:Y:S04]  /*9dc0*/  STL.64 [R1+0xae0], R16 ;  /* 0x000ae01001007387 */ /* 0x0003e80000100a00 */
[----:B-1----:R-:W4:Y:S04]  /*9dd0*/  LDL.LU.64 R16, [R1+0x180] ;  /* 0x0001800001107983 */ /* 0x002f280000300a00 */
[----:B------:R-:W3:Y:S01]  /*9de0*/  LDL.LU.64 R18, [R1+0x188] ;  /* 0x0001880001127983 */ /* 0x000ee20000300a00 */
[----:B--2---:R-:W-:Y:S03]  /*9df0*/  HMMA.16816.F32 R12, R24, R8, R12 ;  /* 0x00000008180c723c */ /* 0x004fe6000000180c */
[----:B---3--:R-:W-:Y:S04]  /*9e00*/  STL.64 [R1+0xbe8], R18 ;  /* 0x000be81201007387 */ /* 0x008fe80000100a00 */
[----:B----4-:R1:W-:Y:S04]  /*9e10*/  STL.64 [R1+0xbe0], R16 ;  /* 0x000be01001007387 */ /* 0x0103e80000100a00 */
[----:B-1----:R-:W2:Y:S04]  /*9e20*/  LDL.LU.64 R16, [R1+0x1a0] ;  /* 0x0001a00001107983 */ /* 0x002ea80000300a00 */
[----:B------:R-:W2:Y:S04]  /*9e30*/  LDL.LU.64 R18, [R1+0x1a8] ;  /* 0x0001a80001127983 */ /* 0x000ea80000300a00 */
[----:B------:R-:W-:Y:S04]  /*9e40*/  STL [R1+0xb24], R29 ;  /* 0x000b241d01007387 */ /* 0x000fe80000100800 */
[----:B0-----:R-:W-:Y:S04]  /*9e50*/  STL.64 [R1+0xaa0], R22 ;  /* 0x000aa01601007387 */ /* 0x001fe80000100a00 */
[----:B------:R0:W-:Y:S04]  /*9e60*/  STL.64 [R1+0xa98], R20 ;  /* 0x000a981401007387 */ /* 0x0001e80000100a00 */
[----:B0-----:R-:W3:Y:S04]  /*9e70*/  LDL.LU.64 R20, [R1+0x60] ;  /* 0x0000600001147983 */ /* 0x001ee80000300a00 */
[----:B------:R-:W4:Y:S01]  /*9e80*/  LDL.LU.64 R22, [R1+0x68] ;  /* 0x0000680001167983 */ /* 0x000f220000300a00 */
[----:B------:R-:W-:-:S02]  /*9e90*/  IMAD.MOV.U32 R2, RZ, RZ, R8 ;  /* 0x000000ffff027224 */ /* 0x000fc400078e0008 */
[----:B------:R-:W-:Y:S01]  /*9ea0*/  IMAD.MOV.U32 R0, RZ, RZ, R9 ;  /* 0x000000ffff007224 */ /* 0x000fe200078e0009 */
[----:B----4-:R-:W-:Y:S04]  /*9eb0*/  STL [R1+0xafc], R22 ;  /* 0x000afc1601007387 */ /* 0x010fe80000100800 */
[----:B------:R-:W-:Y:S04]  /*9ec0*/  STL [R1+0xaf8], R23 ;  /* 0x000af81701007387 */ /* 0x000fe80000100800 */
[----:B------:R0:W-:Y:S04]  /*9ed0*/  STL.64 [R1+0xd0], R12 ;  /* 0x0000d00c01007387 */ /* 0x0001e80000100a00 */
[----:B------:R-:W-:Y:S04]  /*9ee0*/  STL.64 [R1+0xd8], R14 ;  /* 0x0000d80e01007387 */ /* 0x000fe80000100a00 */
[----:B0-----:R-:W4:Y:S04]  /*9ef0*/  LDL.LU.64 R12, [R1+0xbf8] ;  /* 0x000bf800010c7983 */ /* 0x001f280000300a00 */
[----:B------:R-:W2:Y:S04]  /*9f00*/  LDL.LU.64 R8, [R1+0x160] ;  /* 0x0001600001087983 */ /* 0x000ea80000300a00 */
[----:B------:R-:W2:Y:S01]  /*9f10*/  LDL.LU.64 R10, [R1+0x168] ;  /* 0x00016800010a7983 */ /* 0x000ea20000300a00 */
[----:B----4-:R-:W-:Y:S03]  /*9f20*/  HMMA.16816.F32 R4, R24, R12, R4 ;  /* 0x0000000c1804723c */ /* 0x010fe60000001804 */
[----:B--2---:R-:W-:Y:S04]  /*9f30*/  STL.64 [R1+0xbb8], R10 ;  /* 0x000bb80a01007387 */ /* 0x004fe80000100a00 */
[----:B------:R0:W-:Y:S04]  /*9f40*/  STL.64 [R1+0xbb0], R8 ;  /* 0x000bb00801007387 */ /* 0x0001e80000100a00 */
[----:B0-----:R-:W2:Y:S04]  /*9f50*/  LDL.LU.64 R8, [R1+0x170] ;  /* 0x0001700001087983 */ /* 0x001ea80000300a00 */
[----:B------:R-:W2:Y:S08]  /*9f60*/  LDL.LU.64 R10, [R1+0x178] ;  /* 0x00017800010a7983 */ /* 0x000eb00000300a00 */
[----:B------:R0:W-:Y:S04]  /*9f70*/  STL.64 [R1+0xc0], R4 ;  /* 0x0000c00401007387 */ /* 0x0001e80000100a00 */
[----:B------:R1:W-:Y:S04]  /*9f80*/  STL [R1+0xc8], R6 ;  /* 0x0000c80601007387 */ /* 0x0003e80000100800 */
[----:B0-----:R-:W1:Y:S01]  /*9f90*/  LDL.LU.64 R4, [R1+0xbf0] ;  /* 0x000bf00001047983 */ /* 0x001e620000300a00 */
[----:B------:R-:W-:-:S02]  /*9fa0*/  IMAD.MOV.U32 R29, RZ, RZ, R7 ;  /* 0x000000ffff1d7224 */ /* 0x000fc400078e0007 */
[C---:B-1----:R-:W-:Y:S01]  /*9fb0*/  HMMA.16816.F32 R4, R24.reuse, R4, R16 ;  /* 0x000000041804723c */ /* 0x042fe20000001810 */
[----:B------:R-:W4:Y:S04]  /*9fc0*/  LDL.LU.64 R18, [R1+0xbe8] ;  /* 0x000be80001127983 */ /* 0x000f280000300a00 */
[----:B------:R-:W4:Y:S11]  /*9fd0*/  LDL.LU.64 R16, [R1+0xbe0] ;  /* 0x000be00001107983 */ /* 0x000f360000300a00 */
[----:B------:R-:W-:Y:S07]  /*9fe0*/  @!UPT UIADD3 URZ, URZ, URZ, URZ ;  /* 0x0000003f3f3ff290 */ /* 0x000fee000fffe03f */
[----:B------:R-:W-:Y:S04]  /*9ff0*/  STL.64 [R1+0xb0], R4 ;  /* 0x0000b00401007387 */ /* 0x000fe80000100a00 */
[----:B------:R0:W-:Y:S04]  /*a000*/  STL.64 [R1+0xb8], R6 ;  /* 0x0000b80601007387 */ /* 0x0001e80000100a00 */
[----:B0-----:R-:W3:Y:S04]  /*a010*/  LDL.LU.64 R6, [R1+0xbd8] ;  /* 0x000bd80001067983 */ /* 0x001ee80000300a00 */
[----:B------:R-:W3:Y:S02]  /*a020*/  LDL.LU.64 R4, [R1+0xbd0] ;  /* 0x000bd00001047983 */ /* 0x000ee40000300a00 */
[----:B---3--:R-:W-:Y:S02]  /*a030*/  HMMA.16816.F32 R24, R24, R20, R4 ;  /* 0x000000141818723c */ /* 0x008fe40000001804 */
[----:B------:R-:W4:Y:S04]  /*a040*/  LDL.LU.64 R6, [R1+0xbc8] ;  /* 0x000bc80001067983 */ /* 0x000f280000300a00 */
[----:B------:R-:W4:Y:S11]  /*a050*/  LDL.LU.64 R4, [R1+0xbc0] ;  /* 0x000bc00001047983 */ /* 0x000f360000300a00 */
[----:B------:R-:W-:Y:S06]  /*a060*/  @!UPT UIADD3 URZ, URZ, URZ, URZ ;  /* 0x0000003f3f3ff290 */ /* 0x000fec000fffe03f */
[----:B------:R0:W-:Y:S02]  /*a070*/  STL.64 [R1+0xa0], R24 ;  /* 0x0000a01801007387 */ /* 0x0001e40000100a00 */
[----:B0-----:R-:W-:Y:S02]  /*a080*/  IMAD.MOV.U32 R24, RZ, RZ, R2 ;  /* 0x000000ffff187224 */ /* 0x001fe400078e0002 */
[----:B------:R-:W-:Y:S01]  /*a090*/  IMAD.MOV.U32 R25, RZ, RZ, R0 ;  /* 0x000000ffff197224 */ /* 0x000fe200078e0000 */
[----:B------:R-:W-:Y:S04]  /*a0a0*/  STL.64 [R1+0xa8], R26 ;  /* 0x0000a81a01007387 */ /* 0x000fe80000100a00 */
[----:B------:R0:W-:Y:S02]  /*a0b0*/  STL.64 [R1+0xba0], R24 ;  /* 0x000ba01801007387 */ /* 0x0001e40000100a00 */
[C---:B----4-:R-:W-:Y:S02]  /*a0c0*/  HMMA.16816.F32 R16, R4.reuse, R24, R16 ;  /* 0x000000180410723c */ /* 0x050fe40000001810 */
[----:B0-----:R-:W3:Y:S06]  /*a0d0*/  LDL.LU.64 R24, [R1+0x70] ;  /* 0x0000700001187983 */ /* 0x001eec0000300a00 */
[----:B--2---:R-:W-:Y:S11]  /*a0e0*/  HMMA.16816.F32 R12, R4, R12, R8 ;  /* 0x0000000c040c723c */ /* 0x004ff60000001808 */
[----:B------:R-:W-:Y:S04]  /*a0f0*/  @!UPT UIADD3 URZ, URZ, URZ, URZ ;  /* 0x0000003f3f3ff290 */ /* 0x000fe8000fffe03f */
[----:B------:R0:W-:Y:S04]  /*a100*/  STL.64 [R1+0x90], R16 ;  /* 0x0000901001007387 */ /* 0x0001e80000100a00 */
[----:B------:R1:W-:Y:S04]  /*a110*/  STL.64 [R1+0x98], R18 ;  /* 0x0000981201007387 */ /* 0x0003e80000100a00 */
[----:B0-----:R-:W2:Y:S04]  /*a120*/  LDL.LU.64 R16, [R1+0x150] ;  /* 0x0001500001107983 */ /* 0x001ea80000300a00 */
[----:B-1----:R-:W2:Y:S04]  /*a130*/  LDL.LU.64 R18, [R1+0x158] ;  /* 0x0001580001127983 */ /* 0x002ea80000300a00 */
[----:B------:R-:W4:Y:S04]  /*a140*/  LDL.LU.64 R10, [R1+0xbb8] ;  /* 0x000bb800010a7983 */ /* 0x000f280000300a00 */
[----:B------:R-:W4:Y:S04]  /*a150*/  LDL.LU.64 R8, [R1+0xbb0] ;  /* 0x000bb00001087983 */ /* 0x000f280000300a00 */
[----:B------:R0:W-:Y:S04]  /*a160*/  STL.64 [R1+0x88], R14 ;  /* 0x0000880e01007387 */ /* 0x0001e80000100a00 */
[----:B0-----:R-:W2:Y:S01]  /*a170*/  LDL.LU R15, [R1+0xba8] ;  /* 0x000ba800010f7983 */ /* 0x001ea20000300800 */
[----:B------:R-:W-:-:S02]  /*a180*/  IMAD.MOV.U32 R23, RZ, RZ, R13 ;  /* 0x000000ffff177224 */ /* 0x000fc400078e000d */
[----:B------:R-:W-:-:S03]  /*a190*/  IMAD.MOV.U32 R22, RZ, RZ, R12 ;  /* 0x000000ffff167224 */ /* 0x000fc600078e000c */
[----:B------:R-:W-:Y:S04]  /*a1a0*/  STL [R1+0xb1c], R23 ;  /* 0x000b1c1701007387 */ /* 0x000fe80000100800 */
[----:B------:R-:W-:Y:S01]  /*a1b0*/  STL [R1+0xb18], R22 ;  /* 0x000b181601007387 */ /* 0x000fe20000100800 */
[----:B---3--:R-:W-:Y:S02]  /*a1c0*/  IMAD.MOV.U32 R14, RZ, RZ, R24 ;  /* 0x000000ffff0e7224 */ /* 0x008fe400078e0018 */
[----:B------:R-:W-:Y:S01]  /*a1d0*/  IMAD.MOV.U32 R13, RZ, RZ, R25 ;  /* 0x000000ffff0d7224 */ /* 0x000fe200078e0019 */
[C---:B----4-:R-:W-:Y:S01]  /*a1e0*/  HMMA.16816.F32 R8, R4.reuse, R24, R8 ;  /* 0x000000180408723c */ /* 0x050fe20000001808 */
[----:B------:R-:W3:Y:S11]  /*a1f0*/  LDL.LU.64 R24, [R1+0xba0] ;  /* 0x000ba00001187983 */ /* 0x000ef60000300a00 */
[----:B------:R-:W-:Y:S11]  /*a200*/  @!UPT UIADD3 URZ, URZ, URZ, URZ ;  /* 0x0000003f3f3ff290 */ /* 0x000ff6000fffe03f */
[----:B------:R0:W-:Y:S01]  /*a210*/  STL [R1+0x40], R8 ;  /* 0x0000400801007387 */ /* 0x0001e20000100800 */
[----:B------:R-:W-:Y:S02]  /*a220*/  IMAD.MOV.U32 R2, RZ, RZ, R10 ;  /* 0x000000ffff027224 */ /* 0x000fe400078e000a */
[----:B------:R-:W-:Y:S02]  /*a230*/  IMAD.MOV.U32 R0, RZ, RZ, R11 ;  /* 0x000000ffff007224 */ /* 0x000fe400078e000b */
[----:B------:R-:W-:Y:S01]  /*a240*/  IMAD.MOV.U32 R3, RZ, RZ, R9 ;  /* 0x000000ffff037224 */ /* 0x000fe200078e0009 */
[----:B------:R-:W3:Y:S04]  /*a250*/  LDL.LU.64 R10, [R1+0xb98] ;  /* 0x000b9800010a7983 */ /* 0x000ee80000300a00 */
[----:B0-----:R-:W3:Y:S04]  /*a260*/  LDL.LU.64 R8, [R1+0xb90] ;  /* 0x000b900001087983 */ /* 0x001ee80000300a00 */
[----:B--2---:R-:W-:Y:S04]  /*a270*/  STL.64 [R1+0xb88], R14 ;  /* 0x000b880e01007387 */ /* 0x004fe80000100a00 */
[----:B------:R0:W-:Y:S04]  /*a280*/  STL [R1+0xb84], R13 ;  /* 0x000b840d01007387 */ /* 0x0001e80000100800 */
[----:B0-----:R-:W3:Y:S04]  /*a290*/  LDL.LU.64 R12, [R1+0x140] ;  /* 0x00014000010c7983 */ /* 0x001ee80000300a00 */
[----:B------:R-:W3:Y:S01]  /*a2a0*/  LDL.LU.64 R14, [R1+0x148] ;  /* 0x00014800010e7983 */ /* 0x000ee20000300a00 */
[----:B------:R-:W-:Y:S03]  /*a2b0*/  HMMA.16816.F32 R4, R4, R20, R16 ;  /* 0x000000140404723c */ /* 0x000fe60000001810 */
[----:B------:R-:W-:Y:S11]  /*a2c0*/  STL [R1+0xb20], R3 ;  /* 0x000b200301007387 */ /* 0x000ff60000100800 */
[----:B------:R-:W-:Y:S10]  /*a2d0*/  @!UPT UIADD3 URZ, URZ, URZ, URZ ;  /* 0x0000003f3f3ff290 */ /* 0x000ff4000fffe03f */
[----:B------:R-:W-:Y:S02]  /*a2e0*/  IMAD.MOV.U32 R19, RZ, RZ, R4 ;  /* 0x000000ffff137224 */ /* 0x000fe400078e0004 */
[----:B------:R-:W-:Y:S02]  /*a2f0*/  IMAD.MOV.U32 R18, RZ, RZ, R5 ;  /* 0x000000ffff127224 */ /* 0x000fe400078e0005 */
[----:B------:R-:W-:Y:S01]  /*a300*/  IMAD.MOV.U32 R17, RZ, RZ, R6 ;  /* 0x000000ffff117224 */ /* 0x000fe200078e0006 */
[----:B------:R-:W2:Y:S01]  /*a310*/  LDL.LU.64 R4, [R1+0x130] ;  /* 0x0001300001047983 */ /* 0x000ea20000300a00 */
[----:B------:R-:W-:-:S03]  /*a320*/  IMAD.MOV.U32 R16, RZ, RZ, R7 ;  /* 0x000000ffff107224 */ /* 0x000fc600078e0007 */
[----:B------:R-:W2:Y:S01]  /*a330*/  LDL.LU.64 R6, [R1+0x138] ;  /* 0x0001380001067983 */ /* 0x000ea20000300a00 */
[----:B---3--:R-:W-:Y:S03]  /*a340*/  HMMA.16816.F32 R24, R8, R24, R12 ;  /* 0x000000180818723c */ /* 0x008fe6000000180c */
[----:B------:R-:W3:Y:S04]  /*a350*/  LDL.LU.64 R14, [R1+0xb88] ;  /* 0x000b8800010e7983 */ /* 0x000ee80000300a00 */
[----:B------:R-:W4:Y:S11]  /*a360*/  LDL.LU R13, [R1+0xb84] ;  /* 0x000b8400010d7983 */ /* 0x000f360000300800 */
[----:B------:R-:W-:Y:S05]  /*a370*/  @!UPT UIADD3 URZ, URZ, URZ, URZ ;  /* 0x0000003f3f3ff290 */ /* 0x000fea000fffe03f */
[----:B------:R-:W-:Y:S04]  /*a380*/  STL.64 [R1+0xab0], R26 ;  /* 0x000ab01a01007387 */ /* 0x000fe80000100a00 */
[----:B------:R0:W-:Y:S04]  /*a390*/  STL.64 [R1+0xaa8], R24 ;  /* 0x000aa81801007387 */ /* 0x0001e80000100a00 */
[----:B0-----:R-:W2:Y:S01]  /*a3a0*/  LDL.LU.64 R24, [R1+0x50] ;  /* 0x0000500001187983 */ /* 0x001ea20000300a00 */
[----:B------:R-:W-:Y:S02]  /*a3b0*/  IMAD.MOV.U32 R26, RZ, RZ, R17 ;  /* 0x000000ffff1a7224 */ /* 0x000fe400078e0011 */
[----:B------:R-:W-:-:S02]  /*a3c0*/  IMAD.MOV.U32 R27, RZ, RZ, R16 ;  /* 0x000000ffff1b7224 */ /* 0x000fc400078e0010 */
[----:B------:R-:W3:Y:S01]  /*a3d0*/  LDL.LU R16, [R1] ;  /* 0x0000000001107983 */ /* 0x000ee20000300800 */
[----:B------:R-:W-:-:S03]  /*a3e0*/  IMAD.MOV.U32 R17, RZ, RZ, R28 ;  /* 0x000000ffff117224 */ /* 0x000fc600078e001c */
[----:B------:R-:W3:Y:S01]  /*a3f0*/  LDL.LU R28, [R1+0xb80] ;  /* 0x000b8000011c7983 */ /* 0x000ee20000300800 */
[----:B--2---:R-:W-:Y:S01]  /*a400*/  HMMA.16816.F32 R4, R8, R24, R4 ;  /* 0x000000180804723c */ /* 0x004fe20000001804 */
[----:B------:R-:W-:-:S06]  /*a410*/  IMAD.MOV.U32 R3, RZ, RZ, R25 ;  /* 0x000000ffff037224 */ /* 0x000fcc00078e0019 */
[----:B------:R-:W-:Y:S02]  /*a420*/  IMAD.MOV.U32 R25, RZ, RZ, R18 ;  /* 0x000000ffff197224 */ /* 0x000fe400078e0012 */
[----:B------:R-:W2:Y:S01]  /*a430*/  LDL.LU R18, [R1+0x8] ;  /* 0x0000080001127983 */ /* 0x000ea20000300800 */
[----:B------:R-:W-:Y:S02]  /*a440*/  IMAD.MOV.U32 R12, RZ, RZ, R24 ;  /* 0x000000ffff0c7224 */ /* 0x000fe400078e0018 */
[----:B------:R-:W-:Y:S02]  /*a450*/  IMAD.MOV.U32 R24, RZ, RZ, R19 ;  /* 0x000000ffff187224 */ /* 0x000fe400078e0013 */
[----:B---3--:R-:W-:-:S05]  /*a460*/  IMAD.MOV.U32 R19, RZ, RZ, R15 ;  /* 0x000000ffff137224 */ /* 0x008fca00078e000f */
[----:B--2---:R-:W-:Y:S04]  /*a470*/  STL.64 [R1+0xb30], R18 ;  /* 0x000b301201007387 */ /* 0x004fe80000100a00 */
[----:B------:R-:W-:Y:S04]  /*a480*/  STL.64 [R1+0xb28], R16 ;  /* 0x000b281001007387 */ /* 0x000fe80000100a00 */
[----:B------:R0:W-:Y:S04]  /*a490*/  STL.64 [R1+0xac0], R26 ;  /* 0x000ac01a01007387 */ /* 0x0001e80000100a00 */
[----:B------:R4:W-:Y:S04]  /*a4a0*/  STL.64 [R1+0xab8], R24 ;  /* 0x000ab81801007387 */ /* 0x0009e80000100a00 */
[----:B0-----:R-:W2:Y:S04]  /*a4b0*/  LDL R26, [R1+0x78] ;  /* 0x00007800011a7983 */ /* 0x001ea80000100800 */
[----:B------:R-:W3:Y:S04]  /*a4c0*/  LDL.LU.64 R16, [R1+0xe0] ;  /* 0x0000e00001107983 */ /* 0x000ee80000300a00 */
[----:B------:R-:W2:Y:S01]  /*a4d0*/  LDL.LU.64 R18, [R1+0xe8] ;  /* 0x0000e80001127983 */ /* 0x000ea20000300a00 */
[----:B----4-:R-:W-:-:S02]  /*a4e0*/  IMAD.MOV.U32 R25, RZ, RZ, R13 ;  /* 0x000000ffff197224 */ /* 0x010fc400078e000d */
[----:B------:R-:W-:Y:S01]  /*a4f0*/  IMAD.MOV.U32 R24, RZ, RZ, R14 ;  /* 0x000000ffff187224 */ /* 0x000fe200078e000e */
[----:B--2---:R-:W-:Y:S04]  /*a500*/  STL.64 [R1+0xb40], R18 ;  /* 0x000b401201007387 */ /* 0x004fe80000100a00 */
[----:B---3--:R0:W-:Y:S02]  /*a510*/  STL.64 [R1+0xb38], R16 ;  /* 0x000b381001007387 */ /* 0x0081e40000100a00 */
[----:B0-----:R-:W-:Y:S02]  /*a520*/  IMAD.MOV.U32 R16, RZ, RZ, R12 ;  /* 0x000000ffff107224 */ /* 0x001fe400078e000c */
[----:B------:R-:W2:Y:S04]  /*a530*/  LDL.LU.64 R12, [R1+0x120] ;  /* 0x00012000010c7983 */ /* 0x000ea80000300a00 */
[----:B------:R-:W3:Y:S04]  /*a540*/  LDL.LU.64 R14, [R1+0x128] ;  /* 0x00012800010e7983 */ /* 0x000ee80000300a00 */
[----:B---3--:R-:W-:Y:S04]  /*a550*/  STL.64 [R1+0xb78], R14 ;  /* 0x000b780e01007387 */ /* 0x008fe80000100a00 */
[----:B--2---:R0:W-:Y:S04]  /*a560*/  STL.64 [R1+0xb70], R12 ;  /* 0x000b700c01007387 */ /* 0x0041e80000100a00 */
[----:B0-----:R-:W2:Y:S04]  /*a570*/  LDL.LU.64 R12, [R1+0xf0] ;  /* 0x0000f000010c7983 */ /* 0x001ea80000300a00 */
[----:B------:R-:W2:Y:S01]  /*a580*/  LDL.LU.64 R14, [R1+0xf8] ;  /* 0x0000f800010e7983 */ /* 0x000ea20000300a00 */
[----:B------:R-:W-:-:S05]  /*a590*/  IMAD.MOV.U32 R17, RZ, RZ, R3 ;  /* 0x000000ffff117224 */ /* 0x000fca00078e0003 */
[----:B------:R0:W-:Y:S01]  /*a5a0*/  STL.64 [R1+0xb58], R16 ;  /* 0x000b581001007387 */ /* 0x0001e20000100a00 */
[----:B------:R-:W-:-:S03]  /*a5b0*/  IMAD.MOV.U32 R27, RZ, RZ, R28 ;  /* 0x000000ffff1b7224 */ /* 0x000fc600078e001c */
[----:B0-----:R-:W3:Y:S04]  /*a5c0*/  LDL.LU.64 R16, [R1+0x100] ;  /* 0x0001000001107983 */ /* 0x001ee80000300a00 */
[----:B------:R-:W3:Y:S04]  /*a5d0*/  LDL.LU.64 R18, [R1+0x108] ;  /* 0x0001080001127983 */ /* 0x000ee80000300a00 */
[----:B------:R-:W-:Y:S04]  /*a5e0*/  STL.64 [R1+0xa90], R6 ;  /* 0x000a900601007387 */ /* 0x000fe80000100a00 */
[----:B------:R0:W-:Y:S04]  /*a5f0*/  STL.64 [R1+0xa88], R4 ;  /* 0x000a880401007387 */ /* 0x0001e80000100a00 */
[----:B0-----:R-:W3:Y:S04]  /*a600*/  LDL.LU.64 R4, [R1+0x10] ;  /* 0x0000100001047983 */ /* 0x001ee80000300a00 */
[----:B------:R-:W4:Y:S01]  /*a610*/  LDL.LU.64 R6, [R1+0x18] ;  /* 0x0000180001067983 */ /* 0x000f220000300a00 */
[----:B--2---:R-:W-:Y:S11]  /*a620*/  HMMA.16816.F32 R12, R8, R24, R12 ;  /* 0x00000018080c723c */ /* 0x004ff6000000180c */
[----:B------:R-:W-:Y:S11]  /*a630*/  @!UPT UIADD3 URZ, URZ, URZ, URZ ;  /* 0x0000003f3f3ff290 */ /* 0x000ff6000fffe03f */
[----:B------:R-:W-:Y:S02]  /*a640*/  @!UPT UIADD3 URZ, URZ, URZ, URZ ;  /* 0x0000003f3f3ff290 */ /* 0x000fe4000fffe03f */
[----:B------:R-:W-:Y:S02]  /*a650*/  IMAD.MOV.U32 R22, RZ, RZ, R14 ;  /* 0x000000ffff167224 */ /* 0x000fe400078e000e */
[----:B------:R-:W-:Y:S02]  /*a660*/  IMAD.MOV.U32 R28, RZ, RZ, R15 ;  /* 0x000000ffff1c7224 */ /* 0x000fe400078e000f */
[----:B------:R-:W-:Y:S01]  /*a670*/  IMAD.MOV.U32 R3, RZ, RZ, R12 ;  /* 0x000000ffff037224 */ /* 0x000fe200078e000c */
[----:B------:R-:W2:Y:S01]  /*a680*/  LDL.LU.64 R14, [R1+0xb78] ;  /* 0x000b7800010e7983 */ /* 0x000ea20000300a00 */
[----:B------:R-:W-:-:S03]  /*a690*/  IMAD.MOV.U32 R23, RZ, RZ, R13 ;  /* 0x000000ffff177224 */ /* 0x000fc600078e000d */
[----:B------:R-:W2:Y:S04]  /*a6a0*/  LDL.LU.64 R12, [R1+0xb70] ;  /* 0x000b7000010c7983 */ /* 0x000ea80000300a00 */
[----:B------:R-:W-:Y:S04]  /*a6b0*/  STL.64 [R1+0xb50], R26 ;  /* 0x000b501a01007387 */ /* 0x000fe80000100a00 */
[----:B------:R0:W-:Y:S04]  /*a6c0*/  STL.64 [R1+0xb48], R24 ;  /* 0x000b481801007387 */ /* 0x0001e80000100a00 */
[----:B0-----:R-:W3:Y:S04]  /*a6d0*/  LDL.LU.64 R24, [R1+0x110] ;  /* 0x0001100001187983 */ /* 0x001ee80000300a00 */
[----:B------:R-:W3:Y:S01]  /*a6e0*/  LDL.LU.64 R26, [R1+0x118] ;  /* 0x00011800011a7983 */ /* 0x000ee20000300a00 */
[----:B--2---:R-:W-:Y:S03]  /*a6f0*/  HMMA.16816.F32 R8, R8, R20, R12 ;  /* 0x000000140808723c */ /* 0x004fe6000000180c */
[----:B------:R-:W3:Y:S04]  /*a700*/  LDL.LU.64 R14, [R1+0xb68] ;  /* 0x000b6800010e7983 */ /* 0x000ee80000300a00 */
[----:B------:R-:W3:Y:S11]  /*a710*/  LDL.LU.64 R12, [R1+0xb60] ;  /* 0x000b6000010c7983 */ /* 0x000ef60000300a00 */
[----:B------:R-:W-:Y:S05]  /*a720*/  @!UPT UIADD3 URZ, URZ, URZ, URZ ;  /* 0x0000003f3f3ff290 */ /* 0x000fea000fffe03f */
[----:B------:R-:W-:Y:S04]  /*a730*/  STL.64 [R1+0xa70], R10 ;  /* 0x000a700a01007387 */ /* 0x000fe80000100a00 */
[----:B------:R0:W-:Y:S04]  /*a740*/  STL.64 [R1+0xa68], R8 ;  /* 0x000a680801007387 */ /* 0x0001e80000100a00 */
[----:B0-----:R-:W2:Y:S04]  /*a750*/  LDL.LU.64 R8, [R1+0x30] ;  /* 0x0000300001087983 */ /* 0x001ea80000300a00 */
[----:B------:R-:W2:Y:S01]  /*a760*/  LDL.LU.64 R10, [R1+0x38] ;  /* 0x00003800010a7983 */ /* 0x000ea20000300a00 */
[C---:B---3--:R-:W-:Y:S11]  /*a770*/  HMMA.16816.F32 R16, R12.reuse, R4, R16 ;  /* 0x000000040c10723c */ /* 0x048ff60000001810 */
[----:B------:R-:W-:Y:S11]  /*a780*/  @!UPT UIADD3 URZ, URZ, URZ, URZ ;  /* 0x0000003f3f3ff290 */ /* 0x000ff6000fffe03f */
[----:B------:R-:W-:Y:S01]  /*a790*/  @!UPT UIADD3 URZ, URZ, URZ, URZ ;  /* 0x0000003f3f3ff290 */ /* 0x000fe2000fffe03f */
[----:B------:R0:W-:Y:S04]  /*a7a0*/  STL.64 [R1+0x100], R16 ;  /* 0x0001001001007387 */ /* 0x0001e80000100a00 */
[----:B------:R1:W-:Y:S04]  /*a7b0*/  STL.64 [R1+0x108], R18 ;  /* 0x0001081201007387 */ /* 0x0003e80000100a00 */
[----:B0-----:R-:W1:Y:S02]  /*a7c0*/  LDL.LU.64 R16, [R1+0xb58] ;  /* 0x000b580001107983 */ /* 0x001e640000300a00 */
[C---:B-1----:R-:W-:Y:S02]  /*a7d0*/  HMMA.16816.F32 R16, R12.reuse, R16, R24 ;  /* 0x000000100c10723c */ /* 0x042fe40000001818 */
[----:B------:R-:W3:Y:S04]  /*a7e0*/  LDL.LU.64 R26, [R1+0xb50] ;  /* 0x000b5000011a7983 */ /* 0x000ee80000300a00 */
[----:B------:R-:W2:Y:S11]  /*a7f0*/  LDL.LU.64 R24, [R1+0xb48] ;  /* 0x000b480001187983 */ /* 0x000eb60000300a00 */
[----:B------:R-:W-:Y:S06]  /*a800*/  @!UPT UIADD3 URZ, URZ, URZ, URZ ;  /* 0x0000003f3f3ff290 */ /* 0x000fec000fffe03f */
[----:B------:R-:W-:Y:S04]  /*a810*/  STL.64 [R1+0x110], R16 ;  /* 0x0001101001007387 */ /* 0x000fe80000100a00 */
[----:B------:R0:W-:Y:S04]  /*a820*/  STL.64 [R1+0x118], R18 ;  /* 0x0001181201007387 */ /* 0x0001e80000100a00 */
[----:B0-----:R-:W2:Y:S04]  /*a830*/  LDL.LU.64 R18, [R1+0xb40] ;  /* 0x000b400001127983 */ /* 0x001ea80000300a00 */
[----:B------:R-:W2:Y:S02]  /*a840*/  LDL.LU.64 R16, [R1+0xb38] ;  /* 0x000b380001107983 */ /* 0x000ea40000300a00 */
[----:B--2---:R-:W-:Y:S11]  /*a850*/  HMMA.16816.F32 R16, R12, R24, R16 ;  /* 0x000000180c10723c */ /* 0x004ff60000001810 */
[----:B------:R-:W-:Y:S11]  /*a860*/  @!UPT UIADD3 URZ, URZ, URZ, URZ ;  /* 0x0000003f3f3ff290 */ /* 0x000ff6000fffe03f */
[----:B------:R-:W-:Y:S01]  /*a870*/  @!UPT UIADD3 URZ, URZ, URZ, URZ ;  /* 0x0000003f3f3ff290 */ /* 0x000fe2000fffe03f */
[----:B------:R-:W-:Y:S04]  /*a880*/  STL.64 [R1+0x120], R16 ;  /* 0x0001201001007387 */ /* 0x000fe80000100a00 */
[----:B------:R0:W-:Y:S04]  /*a890*/  STL.64 [R1+0x128], R18 ;  /* 0x0001281201007387 */ /* 0x0001e80000100a00 */
[----:B0-----:R-:W4:Y:S04]  /*a8a0*/  LDL.LU.64 R18, [R1+0xb30] ;  /* 0x000b300001127983 */ /* 0x001f280000300a00 */
[----:B------:R-:W4:Y:S04]  /*a8b0*/  LDL.LU.64 R16, [R1+0xb28] ;  /* 0x000b280001107983 */ /* 0x000f280000300a00 */
[----:B---3--:R0:W-:Y:S04]  /*a8c0*/  STL.64 [R1+0xb00], R26 ;  /* 0x000b001a01007387 */ /* 0x0081e80000100a00 */
[----:B------:R-:W2:Y:S04]  /*a8d0*/  LDL.LU R24, [R1+0xc0] ;  /* 0x0000c00001187983 */ /* 0x000ea80000300800 */
[----:B------:R-:W2:Y:S04]  /*a8e0*/  LDL.LU R25, [R1+0xc4] ;  /* 0x0000c40001197983 */ /* 0x000ea80000300800 */
[----:B0-----:R-:W3:Y:S01]  /*a8f0*/  LDL.LU R26, [R1+0xc8] ;  /* 0x0000c800011a7983 */ /* 0x001ee20000300800 */
[----:B------:R-:W-:-:S03]  /*a900*/  IMAD.MOV.U32 R27, RZ, RZ, R29 ;  /* 0x000000ffff1b7224 */ /* 0x000fc600078e001d */
[----:B------:R-:W2:Y:S01]  /*a910*/  LDL.LU R29, [R1+0xb24] ;  /* 0x000b2400011d7983 */ /* 0x000ea20000300800 */
[----:B------:R-:W-:Y:S07]  /*a920*/  HMMA.16816.F32 R12, R12, R20, R8 ;  /* 0x000000140c0c723c */ /* 0x000fee0000001808 */
[----:B------:R-:W-:Y:S01]  /*a930*/  IMAD.MOV.U32 R8, RZ, RZ, R3 ;  /* 0x000000ffff087224 */ /* 0x000fe200078e0003 */
[----:B---3--:R-:W-:Y:S04]  /*a940*/  STL.64 [R1+0xb10], R26 ;  /* 0x000b101a01007387 */ /* 0x008fe80000100a00 */
[----:B--2---:R0:W-:Y:S04]  /*a950*/  STL.64 [R1+0xb08], R24 ;  /* 0x000b081801007387 */ /* 0x0041e80000100a00 */
[----:B0-----:R-:W4:Y:S04]  /*a960*/  LDL.LU R24, [R1+0xd0] ;  /* 0x0000d00001187983 */ /* 0x001f280000300800 */
[----:B------:R-:W4:Y:S04]  /*a970*/  LDL.LU R25, [R1+0xd4] ;  /* 0x0000d40001197983 */ /* 0x000f280000300800 */
[----:B------:R-:W4:Y:S04]  /*a980*/  LDL.LU R26, [R1+0xd8] ;  /* 0x0000d800011a7983 */ /* 0x000f280000300800 */
[----:B------:R-:W4:Y:S04]  /*a990*/  LDL.LU R27, [R1+0xdc] ;  /* 0x0000dc00011b7983 */ /* 0x000f280000300800 */
[----:B------:R-:W2:Y:S04]  /*a9a0*/  LDL.LU R3, [R1+0xb20] ;  /* 0x000b200001037983 */ /* 0x000ea80000300800 */
[----:B------:R-:W-:Y:S04]  /*a9b0*/  STL.64 [R1+0xe0], R12 ;  /* 0x0000e00c01007387 */ /* 0x000fe80000100a00 */
[----:B------:R-:W-:Y:S04]  /*a9c0*/  STL.64 [R1+0xe8], R14 ;  /* 0x0000e80e01007387 */ /* 0x000fe80000100a00 */
[----:B------:R-:W0:Y:S01]  /*a9d0*/  LDSM.16.MT88.4 R12, [R29+0x4300] ;  /* 0x004300001d0c783b */ /* 0x000e220000004200 */
[----:B------:R-:W-:-:S02]  /*a9e0*/  IMAD.MOV.U32 R10, RZ, RZ, R22 ;  /* 0x000000ffff0a7224 */ /* 0x000fc400078e0016 */
[----:B------:R-:W-:Y:S02]  /*a9f0*/  IMAD.MOV.U32 R11, RZ, RZ, R28 ;  /* 0x000000ffff0b7224 */ /* 0x000fe400078e001c */
[----:B------:R-:W-:Y:S02]  /*aa00*/  IMAD.MOV.U32 R9, RZ, RZ, R23 ;  /* 0x000000ffff097224 */ /* 0x000fe400078e0017 */
[----:B------:R-:W3:Y:S04]  /*aa10*/  LDL.LU R23, [R1+0xb1c] ;  /* 0x000b1c0001177983 */ /* 0x000ee80000300800 */
[----:B------:R-:W2:Y:S04]  /*aa20*/  LDL.LU R22, [R1+0xb18] ;  /* 0x000b180001167983 */ /* 0x000ea80000300800 */
[----:B------:R1:W-:Y:S04]  /*aa30*/  STL.64 [R1+0xa80], R10 ;  /* 0x000a800a01007387 */ /* 0x0003e80000100a00 */
[----:B------:R-:W-:Y:S04]  /*aa40*/  STL.64 [R1+0xa78], R8 ;  /* 0x000a780801007387 */ /* 0x000fe80000100a00 */
[----:B-1----:R-:W2:Y:S04]  /*aa50*/  LDL.LU.64 R10, [R1+0x58] ;  /* 0x00005800010a7983 */ /* 0x002ea80000300a00 */
[----:B------:R-:W2:Y:S04]  /*aa60*/  LDL R28, [R1+0x740] ;  /* 0x00074000011c7983 */ /* 0x000ea80000100800 */
[----:B0-----:R0:W-:Y:S04]  /*aa70*/  STL [R1+0xa64], R12 ;  /* 0x000a640c01007387 */ /* 0x0011e80000100800 */
[----:B------:R1:W-:Y:S04]  /*aa80*/  STL [R1+0xa60], R13 ;  /* 0x000a600d01007387 */ /* 0x0003e80000100800 */
[----:B------:R1:W-:Y:S04]  /*aa90*/  STL [R1+0xa5c], R14 ;  /* 0x000a5c0e01007387 */ /* 0x0003e80000100800 */
[----:B------:R1:W-:Y:S04]  /*aaa0*/  STL [R1+0xa58], R15 ;  /* 0x000a580f01007387 */ /* 0x0003e80000100800 */
[----:B0-----:R-:W2:Y:S04]  /*aab0*/  LDL.LU R12, [R1+0xb0] ;  /* 0x0000b000010c7983 */ /* 0x001ea80000300800 */
[----:B-1----:R-:W2:Y:S04]  /*aac0*/  LDL.LU R13, [R1+0xb4] ;  /* 0x0000b400010d7983 */ /* 0x002ea80000300800 */
[----:B------:R-:W2:Y:S04]  /*aad0*/  LDL.LU R14, [R1+0xb8] ;  /* 0x0000b800010e7983 */ /* 0x000ea80000300800 */
[----:B------:R-:W2:Y:S01]  /*aae0*/  LDL.LU R15, [R1+0xbc] ;  /* 0x0000bc00010f7983 */ /* 0x000ea20000300800 */
[C---:B----4-:R-:W-:Y:S11]  /*aaf0*/  HMMA.16816.F32 R24, R16.reuse, R6, R24 ;  /* 0x000000061018723c */ /* 0x050ff60000001818 */
[----:B------:R-:W-:Y:S11]  /*ab00*/  @!UPT UIADD3 URZ, URZ, URZ, URZ ;  /* 0x0000003f3f3ff290 */ /* 0x000ff6000fffe03f */
[----:B------:R-:W-:Y:S01]  /*ab10*/  @!UPT UIADD3 URZ, URZ, URZ, URZ ;  /* 0x0000003f3f3ff290 */ /* 0x000fe2000fffe03f */
[----:B------:R-:W-:Y:S04]  /*ab20*/  STL.64 [R1+0xd0], R24 ;  /* 0x0000d01801007387 */ /* 0x000fe80000100a00 */
[----:B------:R0:W-:Y:S04]  /*ab30*/  STL.64 [R1+0xd8], R26 ;  /* 0x0000d81a01007387 */ /* 0x0001e80000100a00 */
[----:B0-----:R-:W2:Y:S04]  /*ab40*/  LDL.LU.64 R26, [R1+0xb10] ;  /* 0x000b1000011a7983 */ /* 0x001ea80000300a00 */
[----:B------:R-:W2:Y:S04]  /*ab50*/  LDL.LU.64 R24, [R1+0xb08] ;  /* 0x000b080001187983 */ /* 0x000ea80000300a00 */
[----:B------:R0:W-:Y:S04]  /*ab60*/  STL.64 [R1+0xaf0], R6 ;  /* 0x000af00601007387 */ /* 0x0001e80000100a00 */
[----:B------:R-:W4:Y:S04]  /*ab70*/  LDL.LU R4, [R1+0xa0] ;  /* 0x0000a00001047983 */ /* 0x000f280000300800 */
[----:B------:R-:W4:Y:S04]  /*ab80*/  LDL.LU R5, [R1+0xa4] ;  /* 0x0000a40001057983 */ /* 0x000f280000300800 */
[----:B0-----:R-:W4:Y:S04]  /*ab90*/  LDL.LU R6, [R1+0xa8] ;  /* 0x0000a80001067983 */ /* 0x001f280000300800 */
[----:B------:R-:W4:Y:S01]  /*aba0*/  LDL.LU R7, [R1+0xac] ;  /* 0x0000ac0001077983 */ /* 0x000f220000300800 */
[----:B--2---:R-:W-:Y:S11]  /*abb0*/  HMMA.16816.F32 R24, R16, R10, R24 ;  /* 0x0000000a1018723c */ /* 0x004ff60000001818 */
[----:B------:R-:W-:Y:S11]  /*abc0*/  @!UPT UIADD3 URZ, URZ, URZ, URZ ;  /* 0x0000003f3f3ff290 */ /* 0x000ff6000fffe03f */
[----:B------:R-:W-:Y:S01]  /*abd0*/  @!UPT UIADD3 URZ, URZ, URZ, URZ ;  /* 0x0000003f3f3ff290 */ /* 0x000fe2000fffe03f */
[----:B------:R-:W-:Y:S04]  /*abe0*/  STL.64 [R1+0xc0], R24 ;  /* 0x0000c01801007387 */ /* 0x000fe80000100a00 */
[----:B------:R0:W-:Y:S04]  /*abf0*/  STL.64 [R1+0xc8], R26 ;  /* 0x0000c81a01007387 */ /* 0x0001e80000100a00 */
[----:B0-----:R-:W2:Y:S04]  /*ac00*/  LDL.LU.64 R26, [R1+0xb00] ;  /* 0x000b0000011a7983 */ /* 0x001ea80000300a00 */
[----:B------:R0:W-:Y:S04]  /*ac10*/  STL.64 [R1+0xad8], R10 ;  /* 0x000ad80a01007387 */ /* 0x0001e80000100a00 */
[----:B------:R-:W4:Y:S04]  /*ac20*/  LDL.LU R8, [R1+0x90] ;  /* 0x0000900001087983 */ /* 0x000f280000300800 */
[----:B------:R-:W4:Y:S04]  /*ac30*/  LDL.LU R9, [R1+0x94] ;  /* 0x0000940001097983 */ /* 0x000f280000300800 */
[----:B0-----:R-:W4:Y:S01]  /*ac40*/  LDL.LU R10, [R1+0x98] ;  /* 0x00009800010a7983 */ /* 0x001f220000300800 */
[----:B------:R-:W-:-:S03]  /*ac50*/  IMAD.MOV.U32 R24, RZ, RZ, R22 ;  /* 0x000000ffff187224 */ /* 0x000fc600078e0016 */
[----:B------:R-:W4:Y:S01]  /*ac60*/  LDL.LU R11, [R1+0x9c] ;  /* 0x00009c00010b7983 */ /* 0x000f220000300800 */
[----:B---3--:R-:W-:Y:S01]  /*ac70*/  IMAD.MOV.U32 R25, RZ, RZ, R23 ;  /* 0x000000ffff197224 */ /* 0x008fe200078e0017 */
[----:B--2---:R-:W-:Y:S11]  /*ac80*/  HMMA.16816.F32 R12, R16, R26, R12 ;  /* 0x0000001a100c723c */ /* 0x004ff6000000180c */
[----:B------:R-:W-:Y:S11]  /*ac90*/  @!UPT UIADD3 URZ, URZ, URZ, URZ ;  /* 0x0000003f3f3ff290 */ /* 0x000ff6000fffe03f */
[----:B------:R-:W-:Y:S01]  /*aca0*/  @!UPT UIADD3 URZ, URZ, URZ, URZ ;  /* 0x0000003f3f3ff290 */ /* 0x000fe2000fffe03f */
[----:B------:R0:W-:Y:S04]  /*acb0*/  STL.64 [R1+0xb0], R12 ;  /* 0x0000b00c01007387 */ /* 0x0001e80000100a00 */
[----:B------:R-:W-:Y:S04]  /*acc0*/  STL [R1+0xb8], R14 ;  /* 0x0000b80e01007387 */ /* 0x000fe80000100800 */
[----:B------:R1:W-:Y:S04]  /*acd0*/  STL.64 [R1+0xad0], R26 ;  /* 0x000ad01a01007387 */ /* 0x0003e80000100a00 */
[----:B------:R-:W4:Y:S04]  /*ace0*/  LDL.LU R22, [R1+0xafc] ;  /* 0x000afc0001167983 */ /* 0x000f280000300800 */
[----:B------:R-:W4:Y:S01]  /*acf0*/  LDL.LU R23, [R1+0xaf8] ;  /* 0x000af80001177983 */ /* 0x000f220000300800 */
[----:B0-----:R-:W-:-:S03]  /*ad00*/  IMAD.MOV.U32 R12, RZ, RZ, R15 ;  /* 0x000000ffff0c7224 */ /* 0x001fc600078e000f */
[----:B-1----:R-:W2:Y:S04]  /*ad10*/  LDL.LU R26, [R1+0x88] ;  /* 0x00008800011a7983 */ /* 0x002ea80000300800 */
[----:B------:R-:W2:Y:S04]  /*ad20*/  LDL.LU R27, [R1+0x8c] ;  /* 0x00008c00011b7983 */ /* 0x000ea80000300800 */
[----:B------:R0:W-:Y:S04]  /*ad30*/  STL [R1+0xac8], R12 ;  /* 0x000ac80c01007387 */ /* 0x0001e80000100800 */
[----:B0-----:R-:W3:Y:S01]  /*ad40*/  LDL.LU R12, [R1+0x40] ;  /* 0x00004000010c7983 */ /* 0x001ee20000300800 */
[----:B----4-:R-:W-:Y:S03]  /*ad50*/  HMMA.16816.F32 R16, R16, R22, R4 ;  /* 0x000000161010723c */ /* 0x010fe60000001804 */
[----:B------:R-:W4:Y:S11]  /*ad60*/  LDL.LU.64 R6, [R1+0xaf0] ;  /* 0x000af00001067983 */ /* 0x000f360000300a00 */
[----:B------:R-:W-:Y:S09]  /*ad70*/  @!UPT UIADD3 URZ, URZ, URZ, URZ ;  /* 0x0000003f3f3ff290 */ /* 0x000ff2000fffe03f */
[----:B------:R-:W-:Y:S04]  /*ad80*/  STL.64 [R1+0x180], R16 ;  /* 0x0001801001007387 */ /* 0x000fe80000100a00 */
[----:B------:R0:W-:Y:S04]  /*ad90*/  STL.64 [R1+0x188], R18 ;  /* 0x0001881201007387 */ /* 0x0001e80000100a00 */
[----:B0-----:R-:W4:Y:S04]  /*ada0*/  LDL.LU.64 R18, [R1+0xae8] ;  /* 0x000ae80001127983 */ /* 0x001f280000300a00 */
[----:B------:R-:W4:Y:S02]  /*adb0*/  LDL.LU.64 R16, [R1+0xae0] ;  /* 0x000ae00001107983 */ /* 0x000f240000300a00 */
[C---:B----4-:R-:W-:Y:S11]  /*adc0*/  HMMA.16816.F32 R8, R16.reuse, R6, R8 ;  /* 0x000000061008723c */ /* 0x050ff60000001808 */
[----:B------:R-:W-:Y:S11]  /*add0*/  @!UPT UIADD3 URZ, URZ, URZ, URZ ;  /* 0x0000003f3f3ff290 */ /* 0x000ff6000fffe03f */
[----:B------:R-:W-:Y:S01]  /*ade0*/  @!UPT UIADD3 URZ, URZ, URZ, URZ ;  /* 0x0000003f3f3ff290 */ /* 0x000fe2000fffe03f */
[----:B------:R-:W-:Y:S04]  /*adf0*/  STL.64 [R1+0x1b0], R8 ;  /* 0x0001b00801007387 */ /* 0x000fe80000100a00 */
[----:B------:R0:W-:Y:S04]  /*ae00*/  STL.64 [R1+0x1b8], R10 ;  /* 0x0001b80a01007387 */ /* 0x0001e80000100a00 */
[----:B0-----:R-:W2:Y:S02]  /*ae10*/  LDL.LU.64 R10, [R1+0xad8] ;  /* 0x000ad800010a7983 */ /* 0x001ea40000300a00 */
[----:B--2---:R-:W-:Y:S11]  /*ae20*/  HMMA.16816.F32 R24, R16, R10, R24 ;  /* 0x0000000a1018723c */ /* 0x004ff60000001818 */
[----:B------:R-:W-:Y:S11]  /*ae30*/  @!UPT UIADD3 URZ, URZ, URZ, URZ ;  /* 0x0000003f3f3ff290 */ /* 0x000ff6000fffe03f */
[----:B------:R-:W-:Y:S01]  /*ae40*/  @!UPT UIADD3 URZ, URZ, URZ, URZ ;  /* 0x0000003f3f3ff290 */ /* 0x000fe2000fffe03f */
[----:B------:R-:W-:Y:S04]  /*ae50*/  STL.64 [R1+0x1a0], R24 ;  /* 0x0001a01801007387 */ /* 0x000fe80000100a00 */
[----:B------:R0:W-:Y:S04]  /*ae60*/  STL.64 [R1+0x1a8], R26 ;  /* 0x0001a81a01007387 */ /* 0x0001e80000100a00 */
[----:B0-----:R-:W3:Y:S01]  /*ae70*/  LDL.LU.64 R26, [R1+0xad0] ;  /* 0x000ad000011a7983 */ /* 0x001ee20000300a00 */
[----:B------:R-:W-:Y:S02]  /*ae80*/  IMAD.MOV.U32 R13, RZ, RZ, R3 ;  /* 0x000000ffff0d7224 */ /* 0x000fe400078e0003 */
[----:B------:R-:W-:-:S02]  /*ae90*/  IMAD.MOV.U32 R14, RZ, RZ, R2 ;  /* 0x000000ffff0e7224 */ /* 0x000fc400078e0002 */
[----:B------:R-:W-:-:S07]  /*aea0*/  IMAD.MOV.U32 R15, RZ, RZ, R0 ;  /* 0x000000ffff0f7224 */ /* 0x000fce00078e0000 */
[----:B---3--:R-:W-:Y:S01]  /*aeb0*/  HMMA.16816.F32 R24, R16, R26, R12 ;  /* 0x0000001a1018723c */ /* 0x008fe2000000180c */
[----:B------:R-:W2:Y:S11]  /*aec0*/  LDL.LU R12, [R1+0xac8] ;  /* 0x000ac800010c7983 */ /* 0x000eb60000300800 */
[----:B------:R-:W-:Y:S11]  /*aed0*/  @!UPT UIADD3 URZ, URZ, URZ, URZ ;  /* 0x0000003f3f3ff290 */ /* 0x000ff6000fffe03f */
[----:B------:R-:W-:Y:S04]  /*aee0*/  STL.64 [R1+0x190], R24 ;  /* 0x0001901801007387 */ /* 0x000fe80000100a00 */
[----:B------:R0:W-:Y:S04]  /*aef0*/  STL.64 [R1+0x198], R26 ;  /* 0x0001981a01007387 */ /* 0x0001e80000100a00 */
[----:B0-----:R-:W3:Y:S04]  /*af00*/  LDL.LU.64 R26, [R1+0xac0] ;  /* 0x000ac000011a7983 */ /* 0x001ee80000300a00 */
[----:B------:R-:W3:Y:S01]  /*af10*/  LDL.LU.64 R24, [R1+0xab8] ;  /* 0x000ab80001187983 */ /* 0x000ee20000300a00 */
[----:B------:R-:W-:-:S02]  /*af20*/  IMAD.MOV.U32 R2, RZ, RZ, R22 ;  /* 0x000000ffff027224 */ /* 0x000fc400078e0016 */
[----:B------:R-:W-:Y:S01]  /*af30*/  IMAD.MOV.U32 R0, RZ, RZ, R23 ;  /* 0x000000ffff007224 */ /* 0x000fe200078e0017 */
[----:B---3--:R-:W-:Y:S01]  /*af40*/  HMMA.16816.F32 R16, R16, R22, R24 ;  /* 0x000000161010723c */ /* 0x008fe20000001818 */
[----:B------:R-:W3:Y:S04]  /*af50*/  LDL.LU.64 R26, [R1+0xab0] ;  /* 0x000ab000011a7983 */ /* 0x000ee80000300a00 */
[----:B------:R-:W3:Y:S11]  /*af60*/  LDL.LU.64 R24, [R1+0xaa8] ;  /* 0x000aa80001187983 */ /* 0x000ef60000300a00 */
[----:B------:R-:W-:Y:S07]  /*af70*/  @!UPT UIADD3 URZ, URZ, URZ, URZ ;  /* 0x0000003f3f3ff290 */ /* 0x000fee000fffe03f */
[----:B------:R-:W-:Y:S04]  /*af80*/  STL.64 [R1+0xa0], R16 ;  /* 0x0000a01001007387 */ /* 0x000fe80000100a00 */
[----:B------:R0:W-:Y:S04]  /*af90*/  STL.64 [R1+0xa8], R18 ;  /* 0x0000a81201007387 */ /* 0x0001e80000100a00 */
[----:B------:R-:W3:Y:S04]  /*afa0*/  LDL.LU.64 R22, [R1+0xaa0] ;  /* 0x000aa00001167983 */ /* 0x000ee80000300a00 */
[----:B------:R-:W3:Y:S01]  /*afb0*/  LDL.LU.64 R20, [R1+0xa98] ;  /* 0x000a980001147983 */ /* 0x000ee20000300a00 */
[----:B------:R-:W-:-:S03]  /*afc0*/  IMAD.MOV.U32 R14, RZ, RZ, R6 ;  /* 0x000000ffff0e7224 */ /* 0x000fc600078e0006 */
[----:B0-----:R-:W4:Y:S01]  /*afd0*/  LDL.LU.64 R18, [R1+0x78] ;  /* 0x0000780001127983 */ /* 0x001f220000300a00 */
[----:B------:R-:W-:Y:S01]  /*afe0*/  IMAD.MOV.U32 R15, RZ, RZ, R7 ;  /* 0x000000ffff0f7224 */ /* 0x000fe200078e0007 */
[C---:B---3--:R-:W-:Y:S11]  /*aff0*/  HMMA.16816.F32 R24, R20.reuse, R6, R24 ;  /* 0x000000061418723c */ /* 0x048ff60000001818 */
[----:B------:R-:W-:Y:S11]  /*b000*/  @!UPT UIADD3 URZ, URZ, URZ, URZ ;  /* 0x0000003f3f3ff290 */ /* 0x000ff6000fffe03f */
[----:B------:R-:W-:Y:S01]  /*b010*/  @!UPT UIADD3 URZ, URZ, URZ, URZ ;  /* 0x0000003f3f3ff290 */ /* 0x000fe2000fffe03f */
[----:B------:R-:W-:Y:S04]  /*b020*/  STL.64 [R1+0x90], R24 ;  /* 0x0000901801007387 */ /* 0x000fe80000100a00 */
[----:B------:R0:W-:Y:S04]  /*b030*/  STL.64 [R1+0x98], R26 ;  /* 0x0000981a01007387 */ /* 0x0001e80000100a00 */
[----:B------:R-:W0:Y:S04]  /*b040*/  LDL.LU.64 R6, [R1+0xa90] ;  /* 0x000a900001067983 */ /* 0x000e280000300a00 */
[----:B------:R-:W0:Y:S02]  /*b050*/  LDL.LU.64 R4, [R1+0xa88] ;  /* 0x000a880001047983 */ /* 0x000e240000300a00 */
[----:B0-----:R-:W-:Y:S07]  /*b060*/  HMMA.16816.F32 R24, R20, R10, R4 ;  /* 0x0000000a1418723c */ /* 0x001fee0000001804 */
[----:B------:R-:W-:-:S02]  /*b070*/  IMAD.MOV.U32 R7, RZ, RZ, R10 ;  /* 0x000000ffff077224 */ /* 0x000fc400078e000a */
[----:B------:R-:W-:Y:S02]  /*b080*/  IMAD.MOV.U32 R6, RZ, RZ, R11 ;  /* 0x000000ffff067224 */ /* 0x000fe400078e000b */
[----:B------:R-:W0:Y:S11]  /*b090*/  LDSM.16.M88.4 R8, [R28+0x10000] ;  /* 0x010000001c08783b */ /* 0x000e360000000200 */
[----:B------:R-:W-:Y:S01]  /*b0a0*/  @!UPT UIADD3 URZ, URZ, URZ, URZ ;  /* 0x0000003f3f3ff290 */ /* 0x000fe2000fffe03f */
[----:B------:R-:W-:Y:S04]  /*b0b0*/  STL.64 [R1+0x80], R24 ;  /* 0x0000801801007387 */ /* 0x000fe80000100a00 */
[----:B------:R-:W-:Y:S04]  /*b0c0*/  STL.64 [R1+0x88], R26 ;  /* 0x0000881a01007387 */ /* 0x000fe80000100a00 */
[----:B------:R-:W1:Y:S01]  /*b0d0*/  LDSM.16.MT88.4 R24, [R29+0x8000] ;  /* 0x008000001d18783b */ /* 0x000e620000004200 */
[----:B0-----:R-:W-:-:S03]  /*b0e0*/  IMAD.MOV.U32 R13, RZ, RZ, R8 ;  /* 0x000000ffff0d7224 */ /* 0x001fc600078e0008 */
[----:B-1----:R-:W-:Y:S04]  /*b0f0*/  STL.64 [R1+0xa08], R26 ;  /* 0x000a081a01007387 */ /* 0x002fe80000100a00 */
[----:B------:R0:W-:Y:S04]  /*b100*/  STL.64 [R1+0xa00], R24 ;  /* 0x000a001801007387 */ /* 0x0001e80000100a00 */
[----:B------:R-:W-:Y:S04]  /*b110*/  STL.64 [R1+0x40], R8 ;  /* 0x0000400801007387 */ /* 0x000fe80000100a00 */
[----:B------:R-:W-:Y:S01]  /*b120*/  STL.64 [R1+0x48], R10 ;  /* 0x0000480a01007387 */ /* 0x000fe20000100a00 */
[----:B0-----:R-:W-:-:S03]  /*b130*/  IMAD.MOV.U32 R25, RZ, RZ, R9 ;  /* 0x000000ffff197224 */ /* 0x001fc600078e0009 */
[----:B------:R-:W0:Y:S04]  /*b140*/  LDSM.16.M88.4 R8, [R28+0x10400] ;  /* 0x010400001c08783b */ /* 0x000e280000000200 */
[----:B0-----:R-:W-:Y:S01]  /*b150*/  STL.64 [R1+0x30], R8 ;  /* 0x0000300801007387 */ /* 0x001fe20000100a00 */
[----:B------:R-:W-:Y:S02]  /*b160*/  IMAD.MOV.U32 R24, RZ, RZ, R8 ;  /* 0x000000ffff187224 */ /* 0x000fe400078e0008 */
[----:B------:R-:W-:Y:S01]  /*b170*/  IMAD.MOV.U32 R3, RZ, RZ, R9 ;  /* 0x000000ffff037224 */ /* 0x000fe200078e0009 */
[----:B------:R0:W-:Y:S04]  /*b180*/  STL.64 [R1+0x38], R10 ;  /* 0x0000380a01007387 */ /* 0x0001e80000100a00 */
[----:B0-----:R-:W4:Y:S04]  /*b190*/  LDL.LU.64 R10, [R1+0xa80] ;  /* 0x000a8000010a7983 */ /* 0x001f280000300a00 */
[----:B------:R-:W4:Y:S02]  /*b1a0*/  LDL.LU.64 R8, [R1+0xa78] ;  /* 0x000a780001087983 */ /* 0x000f240000300a00 */
[----:B----4-:R-:W-:Y:S11]  /*b1b0*/  HMMA.16816.F32 R8, R20, R18, R8 ;  /* 0x000000121408723c */ /* 0x010ff60000001808 */
[----:B------:R-:W-:Y:S11]  /*b1c0*/  @!UPT UIADD3 URZ, URZ, URZ, URZ ;  /* 0x0000003f3f3ff290 */ /* 0x000ff6000fffe03f */
[----:B------:R-:W-:Y:S01]  /*b1d0*/  @!UPT UIADD3 URZ, URZ, URZ, URZ ;  /* 0x0000003f3f3ff290 */ /* 0x000fe2000fffe03f */
[----:B------:R-:W-:Y:S04]  /*b1e0*/  STL.64 [R1+0x170], R8 ;  /* 0x0001700801007387 */ /* 0x000fe80000100a00 */
[----:B------:R0:W-:Y:S04]  /*b1f0*/  STL.64 [R1+0x178], R10 ;  /* 0x0001780a01007387 */ /* 0x0001e80000100a00 */
[----:B0-----:R-:W3:Y:S04]  /*b200*/  LDL.LU.64 R10, [R1+0xa70] ;  /* 0x000a7000010a7983 */ /* 0x001ee80000300a00 */
[----:B------:R-:W3:Y:S01]  /*b210*/  LDL.LU.64 R8, [R1+0xa68] ;  /* 0x000a680001087983 */ /* 0x000ee20000300a00 */
[----:B------:R-:W-:-:S02]  /*b220*/  IMAD.MOV.U32 R5, RZ, RZ, R18 ;  /* 0x000000ffff057224 */ /* 0x000fc400078e0012 */
[----:B------:R-:W-:Y:S02]  /*b230*/  IMAD.MOV.U32 R4, RZ, RZ, R19 ;  /* 0x000000ffff047224 */ /* 0x000fe400078e0013 */
[----:B------:R-:W0:Y:S01]  /*b240*/  LDSM.16.M88.4 R16, [R28+0x10800] ;  /* 0x010800001c10783b */ /* 0x000e220000000200 */
[----:B------:R-:W-:Y:S02]  /*b250*/  IMAD.MOV.U32 R26, RZ, RZ, R2 ;  /* 0x000000ffff1a7224 */ /* 0x000fe400078e0002 */
[----:B------:R-:W-:Y:S01]  /*b260*/  IMAD.MOV.U32 R27, RZ, RZ, R0 ;  /* 0x000000ffff1b7224 */ /* 0x000fe200078e0000 */
[----:B0-----:R0:W-:Y:S04]  /*b270*/  STL.64 [R1+0x20], R16 ;  /* 0x0000201001007387 */ /* 0x0011e80000100a00 */
[----:B------:R1:W-:Y:S02]  /*b280*/  STL.64 [R1+0x28], R18 ;  /* 0x0000281201007387 */ /* 0x0003e40000100a00 */
[----:B---3--:R-:W-:Y:S11]  /*b290*/  HMMA.16816.F32 R8, R20, R26, R8 ;  /* 0x0000001a1408723c */ /* 0x008ff60000001808 */
[----:B------:R-:W-:Y:S11]  /*b2a0*/  @!UPT UIADD3 URZ, URZ, URZ, URZ ;  /* 0x0000003f3f3ff290 */ /* 0x000ff6000fffe03f */
[----:B------:R-:W-:Y:S01]  /*b2b0*/  @!UPT UIADD3 URZ, URZ, URZ, URZ ;  /* 0x0000003f3f3ff290 */ /* 0x000fe2000fffe03f */
[----:B------:R-:W-:Y:S04]  /*b2c0*/  STL.64 [R1+0x160], R8 ;  /* 0x0001600801007387 */ /* 0x000fe80000100a00 */
[----:B------:R3:W-:Y:S04]  /*b2d0*/  STL.64 [R1+0xa18], R26 ;  /* 0x000a181a01007387 */ /* 0x0007e80000100a00 */
[----:B0-----:R-:W4:Y:S04]  /*b2e0*/  LDL.LU R16, [R1+0xb0] ;  /* 0x0000b00001107983 */ /* 0x001f280000300800 */
[----:B------:R-:W4:Y:S04]  /*b2f0*/  LDL.LU R17, [R1+0xb4] ;  /* 0x0000b40001117983 */ /* 0x000f280000300800 */
[----:B-1----:R-:W4:Y:S01]  /*b300*/  LDL.LU R18, [R1+0xb8] ;  /* 0x0000b80001127983 */ /* 0x002f220000300800 */
[----:B--2---:R-:W-:-:S02]  /*b310*/  IMAD.MOV.U32 R19, RZ, RZ, R12 ;  /* 0x000000ffff137224 */ /* 0x004fc400078e000c */
[----:B------:R-:W-:Y:S01]  /*b320*/  IMAD.MOV.U32 R2, RZ, RZ, R10 ;  /* 0x000000ffff027224 */ /* 0x000fe200078e000a */
[----:B------:R-:W2:Y:S01]  /*b330*/  LDL.LU R12, [R1+0xa64] ;  /* 0x000a6400010c7983 */ /* 0x000ea20000300800 */
[----:B------:R-:W-:Y:S02]  /*b340*/  IMAD.MOV.U32 R0, RZ, RZ, R11 ;  /* 0x000000ffff007224 */ /* 0x000fe400078e000b */
[----:B------:R-:W-:Y:S02]  /*b350*/  IMAD.MOV.U32 R10, RZ, RZ, R7 ;  /* 0x000000ffff0a7224 */ /* 0x000fe400078e0007 */
[----:B------:R-:W-:Y:S02]  /*b360*/  IMAD.MOV.U32 R11, RZ, RZ, R6 ;  /* 0x000000ffff0b7224 */ /* 0x000fe400078e0006 */
[----:B---3--:R-:W-:Y:S02]  /*b370*/  IMAD.MOV.U32 R26, RZ, RZ, R5 ;  /* 0x000000ffff1a7224 */ /* 0x008fe400078e0005 */
[----:B------:R-:W-:-:S02]  /*b380*/  IMAD.MOV.U32 R27, RZ, RZ, R4 ;  /* 0x000000ffff1b7224 */ /* 0x000fc400078e0004 */
[----:B------:R-:W0:Y:S04]  /*b390*/  LDSM.16.M88.4 R4, [R28+0x10c00] ;  /* 0x010c00001c04783b */ /* 0x000e280000000200 */
[----:B----4-:R-:W-:Y:S04]  /*b3a0*/  STL.64 [R1+0x9f0], R18 ;  /* 0x0009f01201007387 */ /* 0x010fe80000100a00 */
[----:B------:R1:W-:Y:S02]  /*b3b0*/  STL.64 [R1+0x9e8], R16 ;  /* 0x0009e81001007387 */ /* 0x0003e40000100a00 */
[----:B-1----:R-:W-:-:S02]  /*b3c0*/  IMAD.MOV.U32 R16, RZ, RZ, R13 ;  /* 0x000000ffff107224 */ /* 0x002fc400078e000d */
[----:B------:R-:W2:Y:S04]  /*b3d0*/  LDL.LU R13, [R1+0xa60] ;  /* 0x000a6000010d7983 */ /* 0x000ea80000300800 */
[----:B------:R1:W-:Y:S01]  /*b3e0*/  STL.64 [R1+0xa40], R10 ;  /* 0x000a400a01007387 */ /* 0x0003e20000100a00 */
[----:B------:R-:W-:Y:S02]  /*b3f0*/  IMAD.MOV.U32 R17, RZ, RZ, R25 ;  /* 0x000000ffff117224 */ /* 0x000fe400078e0019 */
[----:B-1----:R-:W-:Y:S02]  /*b400*/  IMAD.MOV.U32 R10, RZ, RZ, R14 ;  /* 0x000000ffff0a7224 */ /* 0x002fe400078e000e */
[----:B------:R-:W2:Y:S01]  /*b410*/  LDL.LU R14, [R1+0xa5c] ;  /* 0x000a5c00010e7983 */ /* 0x000ea20000300800 */
[----:B------:R-:W-:-:S03]  /*b420*/  IMAD.MOV.U32 R11, RZ, RZ, R15 ;  /* 0x000000ffff0b7224 */ /* 0x000fc600078e000f */
[----:B------:R-:W2:Y:S04]  /*b430*/  LDL.LU R15, [R1+0xa58] ;  /* 0x000a5800010f7983 */ /* 0x000ea80000300800 */
[----:B------:R-:W-:Y:S04]  /*b440*/  STL.64 [R1+0xa38], R26 ;  /* 0x000a381a01007387 */ /* 0x000fe80000100a00 */
[----:B------:R1:W-:Y:S04]  /*b450*/  STL [R1+0xa30], R24 ;  /* 0x000a301801007387 */ /* 0x0003e80000100800 */
[----:B-1----:R-:W3:Y:S04]  /*b460*/  LDL.LU R24, [R1+0x110] ;  /* 0x0001100001187983 */ /* 0x002ee80000300800 */
[----:B------:R-:W3:Y:S04]  /*b470*/  LDL.LU R25, [R1+0x114] ;  /* 0x0001140001197983 */ /* 0x000ee80000300800 */
[----:B------:R-:W4:Y:S04]  /*b480*/  LDL.LU R26, [R1+0x118] ;  /* 0x00011800011a7983 */ /* 0x000f280000300800 */
[----:B------:R-:W4:Y:S04]  /*b490*/  LDL.LU R27, [R1+0x11c] ;  /* 0x00011c00011b7983 */ /* 0x000f280000300800 */
[----:B----4-:R-:W-:Y:S04]  /*b4a0*/  STL.64 [R1+0xa50], R26 ;  /* 0x000a501a01007387 */ /* 0x010fe80000100a00 */
[----:B---3--:R1:W-:Y:S04]  /*b4b0*/  STL.64 [R1+0xa48], R24 ;  /* 0x000a481801007387 */ /* 0x0083e80000100a00 */
[----:B-1----:R-:W2:Y:S04]  /*b4c0*/  LDL.LU R24, [R1+0x100] ;  /* 0x0001000001187983 */ /* 0x002ea80000300800 */
[----:B------:R-:W2:Y:S04]  /*b4d0*/  LDL.LU R25, [R1+0x104] ;  /* 0x0001040001197983 */ /* 0x000ea80000300800 */
[----:B------:R-:W2:Y:S04]  /*b4e0*/  LDL.LU R26, [R1+0x108] ;  /* 0x00010800011a7983 */ /* 0x000ea80000300800 */
[----:B------:R-:W2:Y:S04]  /*b4f0*/  LDL.LU R27, [R1+0x10c] ;  /* 0x00010c00011b7983 */ /* 0x000ea80000300800 */
[----:B------:R1:W-:Y:S04]  /*b500*/  STL.64 [R1+0xa10], R16 ;  /* 0x000a101001007387 */ /* 0x0003e80000100a00 */
[----:B-1----:R-:W3:Y:S04]  /*b510*/  LDL.LU R16, [R1+0xe0] ;  /* 0x0000e00001107983 */ /* 0x002ee80000300800 */
[----:B------:R-:W3:Y:S04]  /*b520*/  LDL.LU R17, [R1+0xe4] ;  /* 0x0000e40001117983 */ /* 0x000ee80000300800 */
[----:B------:R-:W4:Y:S04]  /*b530*/  LDL.LU R18, [R1+0xe8] ;  /* 0x0000e80001127983 */ /* 0x000f280000300800 */
[----:B------:R-:W4:Y:S04]  /*b540*/  LDL.LU R19, [R1+0xec] ;  /* 0x0000ec0001137983 */ /* 0x000f280000300800 */
[----:B----4-:R-:W-:Y:S04]  /*b550*/  STL.64 [R1+0xa28], R18 ;  /* 0x000a281201007387 */ /* 0x010fe80000100a00 */
[----:B---3--:R1:W-:Y:S04]  /*b560*/  STL.64 [R1+0xa20], R16 ;  /* 0x000a201001007387 */ /* 0x0083e80000100a00 */
[----:B-1----:R-:W3:Y:S04]  /*b570*/  LDL.LU R16, [R1+0x120] ;  /* 0x0001200001107983 */ /* 0x002ee80000300800 */
[----:B------:R-:W3:Y:S04]  /*b580*/  LDL.LU R17, [R1+0x124] ;  /* 0x0001240001117983 */ /* 0x000ee80000300800 */
[----:B------:R-:W3:Y:S04]  /*b590*/  LDL.LU R18, [R1+0x128] ;  /* 0x0001280001127983 */ /* 0x000ee80000300800 */
[----:B------:R-:W3:Y:S04]  /*b5a0*/  LDL.LU R19, [R1+0x12c] ;  /* 0x00012c0001137983 */ /* 0x000ee80000300800 */
[----:B------:R-:W4:Y:S01]  /*b5b0*/  LDL.64 R20, [R1+0x20] ;  /* 0x0000200001147983 */ /* 0x000f220000100a00 */
[----:B--2---:R-:W-:Y:S03]  /*b5c0*/  HMMA.16816.F32 R8, R12, R10, R24 ;  /* 0x0000000a0c08723c */ /* 0x004fe60000001818 */
[----:B----4-:R1:W-:Y:S04]  /*b5d0*/  STL.64 [R1+0x9f8], R20 ;  /* 0x0009f81401007387 */ /* 0x0103e80000100a00 */
[----:B-1----:R-:W2:Y:S04]  /*b5e0*/  LDL.LU R20, [R1+0xd0] ;  /* 0x0000d00001147983 */ /* 0x002ea80000300800 */
[----:B------:R-:W2:Y:S04]  /*b5f0*/  LDL.LU R21, [R1+0xd4] ;  /* 0x0000d40001157983 */ /* 0x000ea80000300800 */
[----:B------:R-:W2:Y:S04]  /*b600*/  LDL.LU R22, [R1+0xd8] ;  /* 0x0000d80001167983 */ /* 0x000ea80000300800 */
[----:B------:R-:W2:Y:S04]  /*b610*/  LDL.LU R23, [R1+0xdc] ;  /* 0x0000dc0001177983 */ /* 0x000ea80000300800 */
[----:B------:R-:W-:Y:S04]  /*b620*/  STL [R1+0x9dc], R0 ;  /* 0x0009dc0001007387 */ /* 0x000fe80000100800 */
[----:B------:R-:W-:Y:S04]  /*b630*/  STL [R1+0x9d8], R2 ;  /* 0x0009d80201007387 */ /* 0x000fe80000100800 */
[----:B0-----:R-:W-:Y:S04]  /*b640*/  STL [R1+0x8fc], R6 ;  /* 0x0008fc0601007387 */ /* 0x001fe80000100800 */
[----:B------:R-:W-:Y:S04]  /*b650*/  STL [R1+0x8f8], R7 ;  /* 0x0008f80701007387 */ /* 0x000fe80000100800 */
[----:B------:R-:W4:Y:S04]  /*b660*/  LDL.LU.64 R26, [R1+0xa50] ;  /* 0x000a5000011a7983 */ /* 0x000f280000300a00 */
[----:B------:R-:W4:Y:S04]  /*b670*/  LDL.LU.64 R24, [R1+0xa48] ;  /* 0x000a480001187983 */ /* 0x000f280000300a00 */
[----:B------:R-:W-:Y:S04]  /*b680*/  STL.64 [R1+0x150], R8 ;  /* 0x0001500801007387 */ /* 0x000fe80000100a00 */
[----:B------:R-:W-:Y:S04]  /*b690*/  STL.64 [R1+0x158], R10 ;  /* 0x0001580a01007387 */ /* 0x000fe80000100a00 */
[----:B------:R-:W0:Y:S04]  /*b6a0*/  LDSM.16.MT88.4 R8, [R29+0x8100] ;  /* 0x008100001d08783b */ /* 0x000e280000004200 */
[----:B0-----:R-:W-:Y:S04]  /*b6b0*/  STL.64 [R1+0x10], R8 ;  /* 0x0000100801007387 */ /* 0x001fe80000100a00 */
[----:B------:R-:W-:Y:S04]  /*b6c0*/  STL.64 [R1+0x18], R10 ;  /* 0x0000180a01007387 */ /* 0x000fe80000100a00 */
[----:B------:R-:W0:Y:S02]  /*b6d0*/  LDSM.16.MT88.4 R8, [R29+0x8200] ;  /* 0x008200001d08783b */ /* 0x000e240000004200 */
[----:B0-----:R-:W-:-:S02]  /*b6e0*/  IMAD.MOV.U32 R0, RZ, RZ, R10 ;  /* 0x000000ffff007224 */ /* 0x001fc400078e000a */
[----:B------:R4:W-:Y:S01]  /*b6f0*/  STL.64 [R1], R8 ;  /* 0x0000000801007387 */ /* 0x0009e20000100a00 */
[----:B------:R-:W-:-:S03]  /*b700*/  IMAD.MOV.U32 R2, RZ, RZ, R11 ;  /* 0x000000ffff027224 */ /* 0x000fc600078e000b */
[----:B------:R-:W4:Y:S04]  /*b710*/  LDL.LU.64 R10, [R1+0xa40] ;  /* 0x000a4000010a7983 */ /* 0x000f280000300a00 */
[----:B------:R-:W-:Y:S04]  /*b720*/  STL [R1+0x9e4], R2 ;  /* 0x0009e40201007387 */ /* 0x000fe80000100800 */
[----:B------:R-:W-:Y:S01]  /*b730*/  STL [R1+0x9e0], R0 ;  /* 0x0009e00001007387 */ /* 0x000fe20000100800 */
[----:B----4-:R-:W-:Y:S03]  /*b740*/  HMMA.16816.F32 R8, R12, R10, R24 ;  /* 0x0000000a0c08723c */ /* 0x010fe60000001818 */
[----:B------:R-:W3:Y:S04]  /*b750*/  LDL.LU.64 R26, [R1+0xa38] ;  /* 0x000a3800011a7983 */ /* 0x000ee80000300a00 */
[----:B------:R-:W4:Y:S11]  /*b760*/  LDL.LU R24, [R1+0xa30] ;  /* 0x000a300001187983 */ /* 0x000f360000300800 */
[----:B------:R-:W-:Y:S05]  /*b770*/  @!UPT UIADD3 URZ, URZ, URZ, URZ ;  /* 0x0000003f3f3ff290 */ /* 0x000fea000fffe03f */
[----:B------:R-:W-:Y:S04]  /*b780*/  STL.64 [R1+0x140], R8 ;  /* 0x0001400801007387 */ /* 0x000fe80000100a00 */
[----:B------:R-:W-:Y:S04]  /*b790*/  STL.64 [R1+0x148], R10 ;  /* 0x0001480a01007387 */ /* 0x000fe80000100a00 */
[----:B------:R-:W0:Y:S04]  /*b7a0*/  LDSM.16.MT88.4 R8, [R29+0x8300] ;  /* 0x008300001d08783b */ /* 0x000e280000004200 */
[----:B0-----:R4:W-:Y:S04]  /*b7b0*/  STL [R1+0x94c], R8 ;  /* 0x00094c0801007387 */ /* 0x0019e80000100800 */
[----:B------:R-:W-:Y:S04]  /*b7c0*/  STL [R1+0x948], R9 ;  /* 0x0009480901007387 */ /* 0x000fe80000100800 */
[----:B------:R-:W-:Y:S04]  /*b7d0*/  STL [R1+0x944], R10 ;  /* 0x0009440a01007387 */ /* 0x000fe80000100800 */
[----:B------:R-:W-:Y:S01]  /*b7e0*/  STL [R1+0x940], R11 ;  /* 0x0009400b01007387 */ /* 0x000fe20000100800 */
[----:B----4-:R-:W-:-:S02]  /*b7f0*/  IMAD.MOV.U32 R8, RZ, RZ, R24 ;  /* 0x000000ffff087224 */ /* 0x010fc400078e0018 */
[C---:B---3--:R-:W-:Y:S01]  /*b800*/  HMMA.16816.F32 R24, R12.reuse, R26, R16 ;  /* 0x0000001a0c18723c */ /* 0x048fe20000001810 */
[----:B------:R-:W3:Y:S04]  /*b810*/  LDL.LU.64 R18, [R1+0xa28] ;  /* 0x000a280001127983 */ /* 0x000ee80000300a00 */
[----:B------:R-:W3:Y:S11]  /*b820*/  LDL.LU.64 R16, [R1+0xa20] ;  /* 0x000a200001107983 */ /* 0x000ef60000300a00 */
[----:B------:R-:W-:Y:S07]  /*b830*/  @!UPT UIADD3 URZ, URZ, URZ, URZ ;  /* 0x0000003f3f3ff290 */ /* 0x000fee000fffe03f */
[----:B------:R-:W-:Y:S04]  /*b840*/  STL.64 [R1+0x130], R24 ;  /* 0x0001301801007387 */ /* 0x000fe80000100a00 */
[----:B------:R0:W-:Y:S04]  /*b850*/  STL.64 [R1+0x138], R26 ;  /* 0x0001381a01007387 */ /* 0x0001e80000100a00 */
[----:B0-----:R-:W3:Y:S01]  /*b860*/  LDL.LU.64 R26, [R1+0xa18] ;  /* 0x000a1800011a7983 */ /* 0x001ee20000300a00 */
[----:B------:R-:W-:Y:S01]  /*b870*/  IMAD.MOV.U32 R9, RZ, RZ, R3 ;  /* 0x000000ffff097224 */ /* 0x000fe200078e0003 */
[----:B---3--:R-:W-:Y:S02]  /*b880*/  HMMA.16816.F32 R12, R12, R26, R16 ;  /* 0x0000001a0c0c723c */ /* 0x008fe40000001810 */
[----:B------:R-:W2:Y:S04]  /*b890*/  LDL.LU.64 R16, [R1+0xa10] ;  /* 0x000a100001107983 */ /* 0x000ea80000300a00 */
[----:B------:R-:W2:Y:S04]  /*b8a0*/  LDL.LU.64 R26, [R1+0xa08] ;  /* 0x000a0800011a7983 */ /* 0x000ea80000300a00 */
[----:B------:R-:W2:Y:S11]  /*b8b0*/  LDL.LU.64 R24, [R1+0xa00] ;  /* 0x000a000001187983 */ /* 0x000eb60000300a00 */
[----:B------:R-:W-:Y:S02]  /*b8c0*/  @!UPT UIADD3 URZ, URZ, URZ, URZ ;  /* 0x0000003f3f3ff290 */ /* 0x000fe4000fffe03f */
[----:B------:R0:W-:Y:S01]  /*b8d0*/  STL.64 [R1+0xf0], R12 ;  /* 0x0000f00c01007387 */ /* 0x0001e20000100a00 */
[----:B------:R-:W-:Y:S02]  /*b8e0*/  IMAD.MOV.U32 R28, RZ, RZ, R14 ;  /* 0x000000ffff1c7224 */ /* 0x000fe400078e000e */
[----:B------:R-:W-:Y:S01]  /*b8f0*/  IMAD.MOV.U32 R3, RZ, RZ, R15 ;  /* 0x000000ffff037224 */ /* 0x000fe200078e000f */
[----:B0-----:R-:W3:Y:S04]  /*b900*/  LDL.LU R12, [R1+0xc0] ;  /* 0x0000c000010c7983 */ /* 0x001ee80000300800 */
[----:B------:R-:W3:Y:S04]  /*b910*/  LDL.LU R13, [R1+0xc4] ;  /* 0x0000c400010d7983 */ /* 0x000ee80000300800 */
[----:B------:R-:W3:Y:S04]  /*b920*/  LDL.LU R14, [R1+0xc8] ;  /* 0x0000c800010e7983 */ /* 0x000ee80000300800 */
[----:B------:R-:W3:Y:S01]  /*b930*/  LDL.LU R15, [R1+0xcc] ;  /* 0x0000cc00010f7983 */ /* 0x000ee20000300800 */
[C---:B--2---:R-:W-:Y:S03]  /*b940*/  HMMA.16816.F32 R16, R24.reuse, R16, R20 ;  /* 0x000000101810723c */ /* 0x044fe60000001814 */
[----:B------:R-:W2:Y:S11]  /*b950*/  LDL.LU.64 R20, [R1+0x9f8] ;  /* 0x0009f80001147983 */ /* 0x000eb60000300a00 */
[----:B------:R-:W-:Y:S09]  /*b960*/  @!UPT UIADD3 URZ, URZ, URZ, URZ ;  /* 0x0000003f3f3ff290 */ /* 0x000ff2000fffe03f */
[----:B------:R-:W-:Y:S04]  /*b970*/  STL.64 [R1+0x120], R16 ;  /* 0x0001201001007387 */ /* 0x000fe80000100a00 */
[----:B------:R0:W-:Y:S01]  /*b980*/  STL.64 [R1+0x128], R18 ;  /* 0x0001281201007387 */ /* 0x0001e20000100a00 */
[----:B---3--:R-:W-:Y:S03]  /*b990*/  HMMA.16816.F32 R8, R24, R8, R12 ;  /* 0x000000081808723c */ /* 0x008fe6000000180c */
[----:B0-----:R-:W3:Y:S04]  /*b9a0*/  LDL.LU.64 R18, [R1+0x9f0] ;  /* 0x0009f00001127983 */ /* 0x001ee80000300a00 */
[----:B------:R-:W0:Y:S04]  /*b9b0*/  LDSM.16.MT88.4 R12, [R29+0xc000] ;  /* 0x00c000001d0c783b */ /* 0x000e280000004200 */
[----:B------:R-:W3:Y:S04]  /*b9c0*/  LDL.LU.64 R16, [R1+0x9e8] ;  /* 0x0009e80001107983 */ /* 0x000ee80000300a00 */
[----:B0-----:R-:W-:Y:S08]  /*b9d0*/  STL.64 [R1+0x908], R14 ;  /* 0x0009080e01007387 */ /* 0x001ff00000100a00 */
[----:B------:R-:W-:Y:S04]  /*b9e0*/  STL.64 [R1+0x110], R8 ;  /* 0x0001100801007387 */ /* 0x000fe80000100a00 */
[----:B------:R-:W-:Y:S04]  /*b9f0*/  STL.64 [R1+0x118], R10 ;  /* 0x0001180a01007387 */ /* 0x000fe80000100a00 */
[----:B------:R0:W-:Y:S04]  /*ba00*/  STL.64 [R1+0x900], R12 ;  /* 0x0009000c01007387 */ /* 0x0001e80000100a00 */
[----:B0-----:R-:W4:Y:S04]  /*ba10*/  LDL.LU R12, [R1+0x180] ;  /* 0x00018000010c7983 */ /* 0x001f280000300800 */
[----:B------:R-:W4:Y:S04]  /*ba20*/  LDL.LU R13, [R1+0x184] ;  /* 0x00018400010d7983 */ /* 0x000f280000300800 */
[----:B------:R-:W4:Y:S04]  /*ba30*/  LDL.LU R14, [R1+0x188] ;  /* 0x00018800010e7983 */ /* 0x000f280000300800 */
[----:B------:R-:W4:Y:S01]  /*ba40*/  LDL.LU R15, [R1+0x18c] ;  /* 0x00018c00010f7983 */ /* 0x000f220000300800 */
[----:B--2---:R-:W-:-:S02]  /*ba50*/  IMAD.MOV.U32 R2, RZ, RZ, R20 ;  /* 0x000000ffff027224 */ /* 0x004fc400078e0014 */
[----:B------:R-:W-:Y:S01]  /*ba60*/  IMAD.MOV.U32 R0, RZ, RZ, R21 ;  /* 0x000000ffff007224 */ /* 0x000fe200078e0015 */
[C---:B---3--:R-:W-:Y:S01]  /*ba70*/  HMMA.16816.F32 R16, R24.reuse, R20, R16 ;  /* 0x000000141810723c */ /* 0x048fe20000001810 */
[----:B------:R-:W-:Y:S11]  /*ba80*/  LDSM.16.MT88.4 R20, [R29+0xc200] ;  /* 0x00c200001d14783b */ /* 0x000ff60000004200 */
[----:B------:R-:W-:Y:S11]  /*ba90*/  @!UPT UIADD3 URZ, URZ, URZ, URZ ;  /* 0x0000003f3f3ff290 */ /* 0x000ff6000fffe03f */
[----:B------:R-:W-:Y:S01]  /*baa0*/  @!UPT UIADD3 URZ, URZ, URZ, URZ ;  /* 0x0000003f3f3ff290 */ /* 0x000fe2000fffe03f */
[----:B------:R-:W-:Y:S02]  /*bab0*/  IMAD.MOV.U32 R8, RZ, RZ, R16 ;  /* 0x000000ffff087224 */ /* 0x000fe400078e0010 */
[----:B------:R-:W-:Y:S02]  /*bac0*/  IMAD.MOV.U32 R9, RZ, RZ, R17 ;  /* 0x000000ffff097224 */ /* 0x000fe400078e0011 */
[----:B------:R-:W-:Y:S02]  /*bad0*/  IMAD.MOV.U32 R10, RZ, RZ, R18 ;  /* 0x000000ffff0a7224 */ /* 0x000fe400078e0012 */
[----:B------:R-:W-:Y:S02]  /*bae0*/  IMAD.MOV.U32 R11, RZ, RZ, R19 ;  /* 0x000000ffff0b7224 */ /* 0x000fe400078e0013 */
[----:B------:R-:W0:Y:S04]  /*baf0*/  LDSM.16.MT88.4 R16, [R29+0xc100] ;  /* 0x00c100001d10783b */ /* 0x000e280000004200 */
[----:B------:R-:W-:Y:S04]  /*bb00*/  STL.64 [R1+0x958], R10 ;  /* 0x0009580a01007387 */ /* 0x000fe80000100a00 */
[----:B------:R-:W-:Y:S01]  /*bb10*/  STL.64 [R1+0x950], R8 ;  /* 0x0009500801007387 */ /* 0x000fe20000100a00 */
[----:B----4-:R-:W-:Y:S03]  /*bb20*/  HMMA.16816.F32 R12, R24, R4, R12 ;  /* 0x00000004180c723c */ /* 0x010fe6000000180c */
[----:B0-----:R-:W-:Y:S04]  /*bb30*/  STL [R1+0x8ac], R16 ;  /* 0x0008ac1001007387 */ /* 0x001fe80000100800 */
[----:B------:R-:W-:Y:S04]  /*bb40*/  STL [R1+0x8a8], R17 ;  /* 0x0008a81101007387 */ /* 0x000fe80000100800 */
[----:B------:R-:W-:Y:S04]  /*bb50*/  STL [R1+0x8a4], R18 ;  /* 0x0008a41201007387 */ /* 0x000fe80000100800 */
[----:B------:R-:W-:Y:S04]  /*bb60*/  STL [R1+0x8a0], R19 ;  /* 0x0008a01301007387 */ /* 0x000fe80000100800 */
[----:B------:R-:W-:Y:S04]  /*bb70*/  STL [R1+0x88c], R20 ;  /* 0x00088c1401007387 */ /* 0x000fe80000100800 */
[----:B------:R0:W-:Y:S01]  /*bb80*/  STL [R1+0x888], R21 ;  /* 0x0008881501007387 */ /* 0x0001e20000100800 */
[----:B------:R-:W-:-:S03]  /*bb90*/  IMAD.MOV.U32 R6, RZ, RZ, R14 ;  /* 0x000000ffff067224 */ /* 0x000fc600078e000e */
[----:B------:R-:W-:Y:S01]  /*bba0*/  STL [R1+0x884], R22 ;  /* 0x0008841601007387 */ /* 0x000fe20000100800 */
[----:B------:R-:W-:-:S03]  /*bbb0*/  IMAD.MOV.U32 R7, RZ, RZ, R15 ;  /* 0x000000ffff077224 */ /* 0x000fc600078e000f */
[----:B------:R-:W-:Y:S04]  /*bbc0*/  STL [R1+0x880], R23 ;  /* 0x0008801701007387 */ /* 0x000fe80000100800 */
[----:B0-----:R-:W2:Y:S04]  /*bbd0*/  LDL.LU.64 R20, [R1+0x40] ;  /* 0x0000400001147983 */ /* 0x001ea80000300a00 */
[----:B------:R0:W-:Y:S04]  /*bbe0*/  STL.64 [R1+0xe0], R12 ;  /* 0x0000e00c01007387 */ /* 0x0001e80000100a00 */
[----:B------:R-:W-:Y:S04]  /*bbf0*/  STL.64 [R1+0x9a8], R6 ;  /* 0x0009a80601007387 */ /* 0x000fe80000100a00 */
[----:B------:R-:W-:Y:S04]  /*bc00*/  STL.64 [R1+0x9a0], R4 ;  /* 0x0009a00401007387 */ /* 0x000fe80000100a00 */
[----:B0-----:R-:W3:Y:S04]  /*bc10*/  LDL.LU R12, [R1+0x80] ;  /* 0x00008000010c7983 */ /* 0x001ee80000300800 */
[----:B------:R-:W3:Y:S04]  /*bc20*/  LDL.LU R13, [R1+0x84] ;  /* 0x00008400010d7983 */ /* 0x000ee80000300800 */
[----:B------:R-:W4:Y:S04]  /*bc30*/  LDL.LU R14, [R1+0x88] ;  /* 0x00008800010e7983 */ /* 0x000f280000300800 */
[----:B------:R-:W4:Y:S04]  /*bc40*/  LDL.LU R15, [R1+0x8c] ;  /* 0x00008c00010f7983 */ /* 0x000f280000300800 */
[----:B------:R-:W0:Y:S04]  /*bc50*/  LDSM.16.MT88.4 R24, [R29+0xc300] ;  /* 0x00c300001d18783b */ /* 0x000e280000004200 */
[----:B----4-:R-:W-:Y:S04]  /*bc60*/  STL.64 [R1+0x978], R14 ;  /* 0x0009780e01007387 */ /* 0x010fe80000100a00 */
[----:B---3--:R1:W-:Y:S04]  /*bc70*/  STL.64 [R1+0x970], R12 ;  /* 0x0009700c01007387 */ /* 0x0083e80000100a00 */
[----:B-1----:R-:W3:Y:S04]  /*bc80*/  LDL.LU R12, [R1+0x90] ;  /* 0x00009000010c7983 */ /* 0x002ee80000300800 */
[----:B------:R-:W3:Y:S04]  /*bc90*/  LDL.LU R13, [R1+0x94] ;  /* 0x00009400010d7983 */ /* 0x000ee80000300800 */
[----:B------:R-:W4:Y:S04]  /*bca0*/  LDL.LU R14, [R1+0x98] ;  /* 0x00009800010e7983 */ /* 0x000f280000300800 */
[----:B------:R-:W4:Y:S01]  /*bcb0*/  LDL.LU R15, [R1+0x9c] ;  /* 0x00009c00010f7983 */ /* 0x000f220000300800 */
[----:B------:R-:W-:-:S02]  /*bcc0*/  IMAD.MOV.U32 R4, RZ, RZ, R2 ;  /* 0x000000ffff047224 */ /* 0x000fc400078e0002 */
[----:B------:R-:W-:Y:S01]  /*bcd0*/  IMAD.MOV.U32 R5, RZ, RZ, R0 ;  /* 0x000000ffff057224 */ /* 0x000fe200078e0000 */
[----:B----4-:R-:W-:Y:S04]  /*bce0*/  STL.64 [R1+0x988], R14 ;  /* 0x0009880e01007387 */ /* 0x010fe80000100a00 */
[----:B---3--:R1:W-:Y:S04]  /*bcf0*/  STL.64 [R1+0x980], R12 ;  /* 0x0009800c01007387 */ /* 0x0083e80000100a00 */
[----:B-1----:R-:W2:Y:S04]  /*bd00*/  LDL.LU R12, [R1+0x10] ;  /* 0x00001000010c7983 */ /* 0x002ea80000300800 */
[----:B------:R-:W2:Y:S04]  /*bd10*/  LDL.LU R13, [R1+0x14] ;  /* 0x00001400010d7983 */ /* 0x000ea80000300800 */
[----:B------:R-:W2:Y:S04]  /*bd20*/  LDL.LU R14, [R1+0x18] ;  /* 0x00001800010e7983 */ /* 0x000ea80000300800 */
[----:B------:R-:W2:Y:S04]  /*bd30*/  LDL.LU R15, [R1+0x1c] ;  /* 0x00001c00010f7983 */ /* 0x000ea80000300800 */
[----:B------:R-:W3:Y:S04]  /*bd40*/  LDL.LU R2, [R1+0x9e4] ;  /* 0x0009e40001027983 */ /* 0x000ee80000300800 */
[----:B------:R-:W4:Y:S04]  /*bd50*/  LDL.LU R0, [R1+0x9e0] ;  /* 0x0009e00001007983 */ /* 0x000f280000300800 */
[----:B------:R-:W2:Y:S04]  /*bd60*/  LDL.LU R16, [R1+0x1b0] ;  /* 0x0001b00001107983 */ /* 0x000ea80000300800 */
[----:B------:R-:W2:Y:S04]  /*bd70*/  LDL.LU R17, [R1+0x1b4] ;  /* 0x0001b40001117983 */ /* 0x000ea80000300800 */
[----:B------:R-:W2:Y:S04]  /*bd80*/  LDL.LU R18, [R1+0x1b8] ;  /* 0x0001b80001127983 */ /* 0x000ea80000300800 */
[----:B------:R-:W2:Y:S04]  /*bd90*/  LDL.LU R19, [R1+0x1bc] ;  /* 0x0001bc0001137983 */ /* 0x000ea80000300800 */
[----:B------:R1:W-:Y:S04]  /*bda0*/  STL.64 [R1+0x9c0], R4 ;  /* 0x0009c00401007387 */ /* 0x0003e80000100a00 */
[----:B------:R-:W2:Y:S04]  /*bdb0*/  LDL.LU R8, [R1+0x170] ;  /* 0x0001700001087983 */ /* 0x000ea80000300800 */
[----:B------:R-:W2:Y:S04]  /*bdc0*/  LDL.LU R9, [R1+0x174] ;  /* 0x0001740001097983 */ /* 0x000ea80000300800 */
[----:B------:R-:W2:Y:S04]  /*bdd0*/  LDL.LU R10, [R1+0x178] ;  /* 0x00017800010a7983 */ /* 0x000ea80000300800 */
[----:B------:R-:W2:Y:S04]  /*bde0*/  LDL.LU R11, [R1+0x17c] ;  /* 0x00017c00010b7983 */ /* 0x000ea80000300800 */
[----:B-1----:R-:W2:Y:S04]  /*bdf0*/  LDL.LU R4, [R1+0x1a0] ;  /* 0x0001a00001047983 */ /* 0x002ea80000300800 */
[----:B------:R-:W2:Y:S04]  /*be00*/  LDL.LU R5, [R1+0x1a4] ;  /* 0x0001a40001057983 */ /* 0x000ea80000300800 */
[----:B------:R-:W2:Y:S04]  /*be10*/  LDL.LU R6, [R1+0x1a8] ;  /* 0x0001a80001067983 */ /* 0x000ea80000300800 */
[----:B------:R-:W2:Y:S04]  /*be20*/  LDL.LU R7, [R1+0x1ac] ;  /* 0x0001ac0001077983 */ /* 0x000ea80000300800 */
[----:B--2---:R-:W-:Y:S04]  /*be30*/  STL.64 [R1+0x9d0], R6 ;  /* 0x0009d00601007387 */ /* 0x004fe80000100a00 */
[----:B------:R-:W-:Y:S04]  /*be40*/  STL.64 [R1+0x9c8], R4 ;  /* 0x0009c80401007387 */ /* 0x000fe80000100a00 */
[----:B------:R-:W-:Y:S04]  /*be50*/  STL.64 [R1+0x968], R10 ;  /* 0x0009680a01007387 */ /* 0x000fe80000100a00 */
[----:B------:R1:W-:Y:S04]  /*be60*/  STL.64 [R1+0x960], R8 ;  /* 0x0009600801007387 */ /* 0x0003e80000100a00 */
[----:B-1----:R-:W2:Y:S04]  /*be70*/  LDL.LU.64 R8, [R1+0x30] ;  /* 0x0000300001087983 */ /* 0x002ea80000300a00 */
[----:B0-----:R-:W-:Y:S04]  /*be80*/  STL.64 [R1+0x838], R26 ;  /* 0x0008381a01007387 */ /* 0x001fe80000100a00 */
[----:B------:R0:W-:Y:S04]  /*be90*/  STL.64 [R1+0x830], R24 ;  /* 0x0008301801007387 */ /* 0x0001e80000100a00 */
[----:B0-----:R-:W2:Y:S04]  /*bea0*/  LDL.LU R24, [R1] ;  /* 0x0000000001187983 */ /* 0x001ea80000300800 */
[----:B------:R-:W2:Y:S01]  /*beb0*/  LDL.LU R25, [R1+0x4] ;  /* 0x0000040001197983 */ /* 0x000ea20000300800 */
[----:B----4-:R-:W-:-:S02]  /*bec0*/  IMAD.MOV.U32 R26, RZ, RZ, R0 ;  /* 0x000000ffff1a7224 */ /* 0x010fc400078e0000 */
[----:B---3--:R-:W-:Y:S01]  /*bed0*/  IMAD.MOV.U32 R27, RZ, RZ, R2 ;  /* 0x000000ffff1b7224 */ /* 0x008fe200078e0002 */
[----:B------:R-:W3:Y:S04]  /*bee0*/  LDL.LU R0, [R1+0x9dc] ;  /* 0x0009dc0001007983 */ /* 0x000ee80000300800 */
[----:B------:R-:W4:Y:S04]  /*bef0*/  LDL.LU R2, [R1+0x9d8] ;  /* 0x0009d80001027983 */ /* 0x000f280000300800 */
[----:B------:R-:W-:Y:S01]  /*bf00*/  STL.64 [R1+0x998], R26 ;  /* 0x0009981a01007387 */ /* 0x000fe20000100a00 */
[----:B------:R-:W-:Y:S03]  /*bf10*/  HMMA.16816.F32 R4, R12, R20, R16 ;  /* 0x000000140c04723c */ /* 0x000fe60000001810 */
[----:B--2---:R0:W-:Y:S04]  /*bf20*/  STL.64 [R1+0x990], R24 ;  /* 0x0009901801007387 */ /* 0x0041e80000100a00 */
[----:B0-----:R-:W2:Y:S04]  /*bf30*/  LDL.LU R24, [R1+0xa0] ;  /* 0x0000a00001187983 */ /* 0x001ea80000300800 */
[----:B------:R-:W2:Y:S04]  /*bf40*/  LDL.LU R25, [R1+0xa4] ;  /* 0x0000a40001197983 */ /* 0x000ea80000300800 */
[----:B------:R-:W2:Y:S04]  /*bf50*/  LDL.LU R26, [R1+0xa8] ;  /* 0x0000a800011a7983 */ /* 0x000ea80000300800 */
[----:B------:R-:W2:Y:S05]  /*bf60*/  LDL.LU R27, [R1+0xac] ;  /* 0x0000ac00011b7983 */ /* 0x000eaa0000300800 */
[----:B------:R-:W-:-:S02]  /*bf70*/  IMAD.MOV.U32 R18, RZ, RZ, R6 ;  /* 0x000000ffff127224 */ /* 0x000fc400078e0006 */
[----:B------:R-:W-:Y:S02]  /*bf80*/  IMAD.MOV.U32 R19, RZ, RZ, R7 ;  /* 0x000000ffff137224 */ /* 0x000fe400078e0007 */
[----:B------:R-:W-:Y:S02]  /*bf90*/  IMAD.MOV.U32 R16, RZ, RZ, R4 ;  /* 0x000000ffff107224 */ /* 0x000fe400078e0004 */
[----:B------:R-:W-:Y:S01]  /*bfa0*/  IMAD.MOV.U32 R17, RZ, RZ, R5 ;  /* 0x000000ffff117224 */ /* 0x000fe200078e0005 */
[----:B--2---:R-:W-:Y:S04]  /*bfb0*/  STL.64 [R1+0x9b8], R26 ;  /* 0x0009b81a01007387 */ /* 0x004fe80000100a00 */
[----:B------:R0:W-:Y:S04]  /*bfc0*/  STL.64 [R1+0x9b0], R24 ;  /* 0x0009b01801007387 */ /* 0x0001e80000100a00 */
[----:B0-----:R-:W2:Y:S04]  /*bfd0*/  LDL.LU R24, [R1+0x190] ;  /* 0x0001900001187983 */ /* 0x001ea80000300800 */
[----:B------:R-:W2:Y:S04]  /*bfe0*/  LDL.LU R25, [R1+0x194] ;  /* 0x0001940001197983 */ /* 0x000ea80000300800 */
[----:B------:R-:W2:Y:S04]  /*bff0*/  LDL.LU R26, [R1+0x198] ;  /* 0x00019800011a7983 */ /* 0x000ea80000300800 */
[----:B------:R-:W2:Y:S04]  /*c000*/  LDL.LU R27, [R1+0x19c] ;  /* 0x00019c00011b7983 */ /* 0x000ea80000300800 */
[----:B------:R-:W-:Y:S04]  /*c010*/  STL [R1+0x748], R29 ;  /* 0x0007481d01007387 */ /* 0x000fe80000100800 */
[----:B------:R-:W2:Y:S04]  /*c020*/  LDL.LU.64 R6, [R1+0x9d0] ;  /* 0x0009d00001067983 */ /* 0x000ea80000300a00 */
[----:B------:R-:W2:Y:S04]  /*c030*/  LDL.LU.64 R4, [R1+0x9c8] ;  /* 0x0009c80001047983 */ /* 0x000ea80000300a00 */
[----:B------:R-:W-:Y:S04]  /*c040*/  STL.64 [R1+0x8b8], R18 ;  /* 0x0008b81201007387 */ /* 0x000fe80000100a00 */
[----:B------:R0:W-:Y:S04]  /*c050*/  STL.64 [R1+0x8b0], R16 ;  /* 0x0008b01001007387 */ /* 0x0001e80000100a00 */
[----:B0-----:R-:W3:Y:S04]  /*c060*/  LDL.LU R16, [R1+0x160] ;  /* 0x0001600001107983 */ /* 0x001ee80000300800 */
[----:B------:R-:W3:Y:S01]  /*c070*/  LDL.LU R17, [R1+0x164] ;  /* 0x0001640001117983 */ /* 0x000ee20000300800 */
[C---:B--2---:R-:W-:Y:S11]  /*c080*/  HMMA.16816.F32 R4, R12.reuse, R8, R4 ;  /* 0x000000080c04723c */ /* 0x044ff60000001804 */
[----:B------:R-:W-:Y:S11]  /*c090*/  @!UPT UIADD3 URZ, URZ, URZ, URZ ;  /* 0x0000003f3f3ff290 */ /* 0x000ff6000fffe03f */
[----:B------:R-:W-:Y:S01]  /*c0a0*/  @!UPT UIADD3 URZ, URZ, URZ, URZ ;  /* 0x0000003f3f3ff290 */ /* 0x000fe2000fffe03f */
[----:B------:R0:W-:Y:S04]  /*c0b0*/  STL.64 [R1+0xc0], R4 ;  /* 0x0000c00401007387 */ /* 0x0001e80000100a00 */
[----:B------:R1:W-:Y:S04]  /*c0c0*/  STL.64 [R1+0xc8], R6 ;  /* 0x0000c80601007387 */ /* 0x0003e80000100a00 */
[----:B0-----:R-:W1:Y:S02]  /*c0d0*/  LDL.LU.64 R4, [R1+0x9c0] ;  /* 0x0009c00001047983 */ /* 0x001e640000300a00 */
[C---:B-1----:R-:W-:Y:S02]  /*c0e0*/  HMMA.16816.F32 R4, R12.reuse, R4, R24 ;  /* 0x000000040c04723c */ /* 0x042fe40000001818 */
[----:B------:R-:W2:Y:S04]  /*c0f0*/  LDL.LU.64 R26, [R1+0x9b8] ;  /* 0x0009b800011a7983 */ /* 0x000ea80000300a00 */
[----:B------:R-:W2:Y:S11]  /*c100*/  LDL.LU.64 R24, [R1+0x9b0] ;  /* 0x0009b00001187983 */ /* 0x000eb60000300a00 */
[----:B------:R-:W-:Y:S06]  /*c110*/  @!UPT UIADD3 URZ, URZ, URZ, URZ ;  /* 0x0000003f3f3ff290 */ /* 0x000fec000fffe03f */
[----:B------:R-:W-:Y:S04]  /*c120*/  STL.64 [R1+0xb0], R4 ;  /* 0x0000b00401007387 */ /* 0x000fe80000100a00 */
[----:B------:R0:W-:Y:S04]  /*c130*/  STL.64 [R1+0xb8], R6 ;  /* 0x0000b80601007387 */ /* 0x0001e80000100a00 */
[----:B0-----:R-:W2:Y:S04]  /*c140*/  LDL.LU.64 R6, [R1+0x9a8] ;  /* 0x0009a80001067983 */ /* 0x001ea80000300a00 */
[----:B------:R-:W2:Y:S02]  /*c150*/  LDL.LU.64 R4, [R1+0x9a0] ;  /* 0x0009a00001047983 */ /* 0x000ea40000300a00 */
[----:B--2---:R-:W-:Y:S02]  /*c160*/  HMMA.16816.F32 R12, R12, R4, R24 ;  /* 0x000000040c0c723c */ /* 0x004fe40000001818 */
[----:B------:R-:W2:Y:S04]  /*c170*/  LDL.LU.64 R26, [R1+0x998] ;  /* 0x00099800011a7983 */ /* 0x000ea80000300a00 */
        /* <DEDUP_REMOVED lines=11> */
[----:B0-----:R-:W2:Y:S04]  /*c230*/  LDL.LU.64 R14, [R1+0x978] ;  /* 0x00097800010e7983 */ /* 0x001ea80000300a00 */
[----:B------:R-:W2:Y:S01]  /*c240*/  LDL.LU.64 R12, [R1+0x970] ;  /* 0x00097000010c7983 */ /* 0x000ea20000300a00 */
[----:B----4-:R-:W-:-:S02]  /*c250*/  IMAD.MOV.U32 R18, RZ, RZ, R2 ;  /* 0x000000ffff127224 */ /* 0x010fc400078e0002 */
[----:B---3--:R-:W-:Y:S01]  /*c260*/  IMAD.MOV.U32 R19, RZ, RZ, R0 ;  /* 0x000000ffff137224 */ /* 0x008fe200078e0000 */
[----:B------:R-:W3:Y:S01]  /*c270*/  LDL.LU.64 R10, [R1+0x968] ;  /* 0x00096800010a7983 */ /* 0x000ee20000300a00 */
[----:B------:R-:W-:Y:S02]  /*c280*/  IMAD.MOV.U32 R2, RZ, RZ, R20 ;  /* 0x000000ffff027224 */ /* 0x000fe400078e0014 */
[----:B------:R-:W-:Y:S02]  /*c290*/  IMAD.MOV.U32 R0, RZ, RZ, R21 ;  /* 0x000000ffff007224 */ /* 0x000fe400078e0015 */
[----:B--2---:R-:W-:Y:S07]  /*c2a0*/  HMMA.16816.F32 R20, R24, R8, R12 ;  /* 0x000000081814723c */ /* 0x004fee000000180c */
[----:B------:R-:W-:-:S02]  /*c2b0*/  IMAD.MOV.U32 R15, RZ, RZ, R8 ;  /* 0x000000ffff0f7224 */ /* 0x000fc400078e0008 */
[----:B------:R-:W-:Y:S02]  /*c2c0*/  IMAD.MOV.U32 R14, RZ, RZ, R9 ;  /* 0x000000ffff0e7224 */ /* 0x000fe400078e0009 */
[----:B------:R-:W3:Y:S11]  /*c2d0*/  LDL.LU.64 R8, [R1+0x960] ;  /* 0x0009600001087983 */ /* 0x000ef60000300a00 */
[----:B------:R-:W-:Y:S01]  /*c2e0*/  @!UPT UIADD3 URZ, URZ, URZ, URZ ;  /* 0x0000003f3f3ff290 */ /* 0x000fe2000fffe03f */
[----:B------:R0:W-:Y:S04]  /*c2f0*/  STL.64 [R1+0x80], R20 ;  /* 0x0000801401007387 */ /* 0x0001e80000100a00 */
[----:B------:R-:W-:Y:S01]  /*c300*/  STL [R1+0x88], R22 ;  /* 0x0000881601007387 */ /* 0x000fe20000100800 */
[----:B0-----:R-:W-:-:S05]  /*c310*/  IMAD.MOV.U32 R20, RZ, RZ, R23 ;  /* 0x000000ffff147224 */ /* 0x001fca00078e0017 */
[----:B------:R0:W-:Y:S04]  /*c320*/  STL [R1+0x920], R20 ;  /* 0x0009201401007387 */ /* 0x0001e80000100800 */
[----:B0-----:R-:W3:Y:S02]  /*c330*/  LDL.LU.64 R20, [R1+0x20] ;  /* 0x0000200001147983 */ /* 0x001ee40000300a00 */
[C---:B---3--:R-:W-:Y:S11]  /*c340*/  HMMA.16816.F32 R8, R24.reuse, R20, R8 ;  /* 0x000000141808723c */ /* 0x048ff60000001808 */
[----:B------:R-:W-:Y:S11]  /*c350*/  @!UPT UIADD3 URZ, URZ, URZ, URZ ;  /* 0x0000003f3f3ff290 */ /* 0x000ff6000fffe03f */
[----:B------:R-:W-:Y:S01]  /*c360*/  @!UPT UIADD3 URZ, URZ, URZ, URZ ;  /* 0x0000003f3f3ff290 */ /* 0x000fe2000fffe03f */
[----:B------:R-:W-:Y:S04]  /*c370*/  STL.64 [R1+0x70], R8 ;  /* 0x0000700801007387 */ /* 0x000fe80000100a00 */
[----:B------:R0:W-:Y:S04]  /*c380*/  STL.64 [R1+0x78], R10 ;  /* 0x0000780a01007387 */ /* 0x0001e80000100a00 */
[----:B0-----:R-:W2:Y:S04]  /*c390*/  LDL.LU.64 R10, [R1+0x958] ;  /* 0x00095800010a7983 */ /* 0x001ea80000300a00 */
[----:B------:R-:W3:Y:S01]  /*c3a0*/  LDL.LU.64 R8, [R1+0x950] ;  /* 0x0009500001087983 */ /* 0x000ee20000300a00 */
[----:B------:R-:W-:Y:S03]  /*c3b0*/  HMMA.16816.F32 R24, R24, R4, R16 ;  /* 0x000000041818723c */ /* 0x000fe60000001810 */
[----:B------:R-:W-:Y:S04]  /*c3c0*/  STL.64 [R1+0x918], R6 ;  /* 0x0009180601007387 */ /* 0x000fe80000100a00 */
[----:B------:R-:W-:Y:S01]  /*c3d0*/  STL.64 [R1+0x910], R4 ;  /* 0x0009100401007387 */ /* 0x000fe20000100a00 */
[----:B--2---:R-:W-:-:S02]  /*c3e0*/  IMAD.MOV.U32 R18, RZ, RZ, R10 ;  /* 0x000000ffff127224 */ /* 0x004fc400078e000a */
[----:B------:R-:W-:Y:S02]  /*c3f0*/  IMAD.MOV.U32 R19, RZ, RZ, R11 ;  /* 0x000000ffff137224 */ /* 0x000fe400078e000b */
[----:B---3--:R-:W-:Y:S02]  /*c400*/  IMAD.MOV.U32 R16, RZ, RZ, R8 ;  /* 0x000000ffff107224 */ /* 0x008fe400078e0008 */
[----:B------:R-:W2:Y:S01]  /*c410*/  LDL.LU R8, [R1+0x94c] ;  /* 0x00094c0001087983 */ /* 0x000ea20000300800 */
[----:B------:R-:W-:-:S03]  /*c420*/  IMAD.MOV.U32 R17, RZ, RZ, R9 ;  /* 0x000000ffff117224 */ /* 0x000fc600078e0009 */
[----:B------:R-:W2:Y:S04]  /*c430*/  LDL.LU R9, [R1+0x948] ;  /* 0x0009480001097983 */ /* 0x000ea80000300800 */
[----:B------:R-:W2:Y:S04]  /*c440*/  LDL.LU R10, [R1+0x944] ;  /* 0x00094400010a7983 */ /* 0x000ea80000300800 */
[----:B------:R-:W2:Y:S04]  /*c450*/  LDL.LU R11, [R1+0x940] ;  /* 0x00094000010b7983 */ /* 0x000ea80000300800 */
[----:B------:R0:W-:Y:S04]  /*c460*/  STL.64 [R1+0x8c8], R18 ;  /* 0x0008c81201007387 */ /* 0x0001e80000100a00 */
[----:B------:R1:W-:Y:S04]  /*c470*/  STL.64 [R1+0x8c0], R16 ;  /* 0x0008c01001007387 */ /* 0x0003e80000100a00 */
[----:B0-----:R-:W3:Y:S04]  /*c480*/  LDL R18, [R1+0x38] ;  /* 0x0000380001127983 */ /* 0x001ee80000100800 */
[----:B------:R-:W3:Y:S01]  /*c490*/  LDL R19, [R1+0x3c] ;  /* 0x00003c0001137983 */ /* 0x000ee20000100800 */
[----:B-1----:R-:W-:-:S02]  /*c4a0*/  IMAD.MOV.U32 R16, RZ, RZ, R15 ;  /* 0x000000ffff107224 */ /* 0x002fc400078e000f */
[----:B------:R-:W-:Y:S02]  /*c4b0*/  IMAD.MOV.U32 R17, RZ, RZ, R14 ;  /* 0x000000ffff117224 */ /* 0x000fe400078e000e */
[----:B------:R-:W-:Y:S02]  /*c4c0*/  IMAD.MOV.U32 R13, RZ, RZ, R20 ;  /* 0x000000ffff0d7224 */ /* 0x000fe400078e0014 */
[----:B------:R-:W-:Y:S02]  /*c4d0*/  IMAD.MOV.U32 R12, RZ, RZ, R21 ;  /* 0x000000ffff0c7224 */ /* 0x000fe400078e0015 */
[----:B------:R-:W-:Y:S02]  /*c4e0*/  IMAD.MOV.U32 R4, RZ, RZ, R13 ;  /* 0x000000ffff047224 */ /* 0x000fe400078e000d */
[----:B------:R-:W-:Y:S01]  /*c4f0*/  IMAD.MOV.U32 R5, RZ, RZ, R12 ;  /* 0x000000ffff057224 */ /* 0x000fe200078e000c */
[----:B---3--:R-:W-:Y:S04]  /*c500*/  STL.64 [R1+0x938], R18 ;  /* 0x0009381201007387 */ /* 0x008fe80000100a00 */
[----:B------:R0:W-:Y:S04]  /*c510*/  STL.64 [R1+0x930], R16 ;  /* 0x0009301001007387 */ /* 0x0001e80000100a00 */
[----:B0-----:R-:W2:Y:S04]  /*c520*/  LDL.LU R16, [R1+0x150] ;  /* 0x0001500001107983 */ /* 0x001ea80000300800 */
[----:B------:R-:W2:Y:S04]  /*c530*/  LDL.LU R17, [R1+0x154] ;  /* 0x0001540001117983 */ /* 0x000ea80000300800 */
[----:B------:R-:W2:Y:S04]  /*c540*/  LDL.LU R18, [R1+0x158] ;  /* 0x0001580001127983 */ /* 0x000ea80000300800 */
[----:B------:R-:W2:Y:S04]  /*c550*/  LDL.LU R19, [R1+0x15c] ;  /* 0x00015c0001137983 */ /* 0x000ea80000300800 */
[----:B------:R0:W-:Y:S04]  /*c560*/  STL.64 [R1+0x928], R4 ;  /* 0x0009280401007387 */ /* 0x0001e80000100a00 */
[----:B0-----:R-:W3:Y:S04]  /*c570*/  LDL.LU R4, [R1+0x140] ;  /* 0x0001400001047983 */ /* 0x001ee80000300800 */
[----:B------:R-:W3:Y:S04]  /*c580*/  LDL.LU R5, [R1+0x144] ;  /* 0x0001440001057983 */ /* 0x000ee80000300800 */
[----:B------:R-:W3:Y:S04]  /*c590*/  LDL.LU R6, [R1+0x148] ;  /* 0x0001480001067983 */ /* 0x000ee80000300800 */
[----:B------:R-:W3:Y:S04]  /*c5a0*/  LDL.LU R7, [R1+0x14c] ;  /* 0x00014c0001077983 */ /* 0x000ee80000300800 */
[----:B------:R-:W4:Y:S04]  /*c5b0*/  LDL.LU R20, [R1+0x130] ;  /* 0x0001300001147983 */ /* 0x000f280000300800 */
[----:B------:R-:W4:Y:S04]  /*c5c0*/  LDL.LU R21, [R1+0x134] ;  /* 0x0001340001157983 */ /* 0x000f280000300800 */
[----:B------:R-:W4:Y:S04]  /*c5d0*/  LDL.LU R22, [R1+0x138] ;  /* 0x0001380001167983 */ /* 0x000f280000300800 */
[----:B------:R-:W4:Y:S04]  /*c5e0*/  LDL.LU R23, [R1+0x13c] ;  /* 0x00013c0001177983 */ /* 0x000f280000300800 */
[----:B------:R-:W3:Y:S04]  /*c5f0*/  LDL.LU R12, [R1+0xf0] ;  /* 0x0000f000010c7983 */ /* 0x000ee80000300800 */
[----:B------:R-:W3:Y:S04]  /*c600*/  LDL.LU R13, [R1+0xf4] ;  /* 0x0000f400010d7983 */ /* 0x000ee80000300800 */
[----:B------:R-:W-:Y:S04]  /*c610*/  STL.64 [R1+0x848], R26 ;  /* 0x0008481a01007387 */ /* 0x000fe80000100a00 */
[----:B------:R0:W-:Y:S02]  /*c620*/  STL.64 [R1+0x840], R24 ;  /* 0x0008401801007387 */ /* 0x0001e40000100a00 */
[----:B0-----:R-:W-:-:S02]  /*c630*/  IMAD.MOV.U32 R24, RZ, RZ, R2 ;  /* 0x000000ffff187224 */ /* 0x001fc400078e0002 */
[----:B------:R-:W-:Y:S02]  /*c640*/  IMAD.MOV.U32 R25, RZ, RZ, R0 ;  /* 0x000000ffff197224 */ /* 0x000fe400078e0000 */
[----:B------:R-:W-:-:S05]  /*c650*/  IMAD.MOV.U32 R14, RZ, RZ, R28 ;  /* 0x000000ffff0e7224 */ /* 0x000fca00078e001c */
[C---:B--2---:R-:W-:Y:S01]  /*c660*/  HMMA.16816.F32 R24, R8.reuse, R24, R16 ;  /* 0x000000180818723c */ /* 0x044fe20000001810 */
[----:B------:R-:W2:Y:S04]  /*c670*/  LDL.LU.64 R18, [R1+0x938] ;  /* 0x0009380001127983 */ /* 0x000ea80000300a00 */
[----:B------:R-:W3:Y:S11]  /*c680*/  LDL.LU.64 R16, [R1+0x930] ;  /* 0x0009300001107983 */ /* 0x000ef60000300a00 */
[----:B------:R-:W-:Y:S07]  /*c690*/  @!UPT UIADD3 URZ, URZ, URZ, URZ ;  /* 0x0000003f3f3ff290 */ /* 0x000fee000fffe03f */
[----:B------:R0:W-:Y:S04]  /*c6a0*/  STL [R1+0x50], R24 ;  /* 0x0000501801007387 */ /* 0x0001e80000100800 */
[----:B------:R-:W2:Y:S01]  /*c6b0*/  LDL.LU.64 R28, [R1+0x1c8] ;  /* 0x0001c800011c7983 */ /* 0x000ea20000300a00 */
[----:B------:R-:W-:Y:S02]  /*c6c0*/  IMAD.MOV.U32 R15, RZ, RZ, R3 ;  /* 0x000000ffff0f7224 */ /* 0x000fe400078e0003 */
[----:B------:R-:W-:Y:S02]  /*c6d0*/  IMAD.MOV.U32 R3, RZ, RZ, R26 ;  /* 0x000000ffff037224 */ /* 0x000fe400078e001a */
[----:B------:R-:W-:Y:S02]  /*c6e0*/  IMAD.MOV.U32 R2, RZ, RZ, R27 ;  /* 0x000000ffff027224 */ /* 0x000fe400078e001b */
[----:B------:R-:W-:Y:S01]  /*c6f0*/  IMAD.MOV.U32 R0, RZ, RZ, R25 ;  /* 0x000000ffff007224 */ /* 0x000fe200078e0019 */
[C---:B---3--:R-:W-:Y:S01]  /*c700*/  HMMA.16816.F32 R4, R8.reuse, R16, R4 ;  /* 0x000000100804723c */ /* 0x048fe20000001804 */
[----:B--2---:R-:W-:Y:S11]  /*c710*/  STL [R1+0x87c], R29 ;  /* 0x00087c1d01007387 */ /* 0x004ff60000100800 */
[----:B------:R-:W-:Y:S11]  /*c720*/  @!UPT UIADD3 URZ, URZ, URZ, URZ ;  /* 0x0000003f3f3ff290 */ /* 0x000ff6000fffe03f */
[----:B------:R-:W-:Y:S01]  /*c730*/  @!UPT UIADD3 URZ, URZ, URZ, URZ ;  /* 0x0000003f3f3ff290 */ /* 0x000fe2000fffe03f */
[----:B------:R-:W-:Y:S02]  /*c740*/  IMAD.MOV.U32 R27, RZ, RZ, R4 ;  /* 0x000000ffff1b7224 */ /* 0x000fe400078e0004 */
[----:B------:R-:W-:Y:S02]  /*c750*/  IMAD.MOV.U32 R26, RZ, RZ, R5 ;  /* 0x000000ffff1a7224 */ /* 0x000fe400078e0005 */
[----:B------:R-:W4:Y:S01]  /*c760*/  LDL.LU.64 R4, [R1+0x928] ;  /* 0x0009280001047983 */ /* 0x000f220000300a00 */
[----:B------:R-:W-:Y:S02]  /*c770*/  IMAD.MOV.U32 R25, RZ, RZ, R6 ;  /* 0x000000ffff197224 */ /* 0x000fe400078e0006 */
[----:B0-----:R-:W-:Y:S01]  /*c780*/  IMAD.MOV.U32 R24, RZ, RZ, R7 ;  /* 0x000000ffff187224 */ /* 0x001fe200078e0007 */
[----:B------:R0:W-:Y:S04]  /*c790*/  STL.64 [R1+0x8e0], R18 ;  /* 0x0008e01201007387 */ /* 0x0001e80000100a00 */
[----:B0-----:R-:W2:Y:S04]  /*c7a0*/  LDL.LU.64 R18, [R1+0x48] ;  /* 0x0000480001127983 */ /* 0x001ea80000300a00 */
[----:B------:R-:W-:Y:S04]  /*c7b0*/  STL.64 [R1+0x8d8], R26 ;  /* 0x0008d81a01007387 */ /* 0x000fe80000100a00 */
[----:B------:R0:W-:Y:S04]  /*c7c0*/  STL.64 [R1+0x8d0], R24 ;  /* 0x0008d01801007387 */ /* 0x0001e80000100a00 */
[----:B0-----:R-:W3:Y:S04]  /*c7d0*/  LDL.LU R24, [R1+0x110] ;  /* 0x0001100001187983 */ /* 0x001ee80000300800 */
[----:B------:R-:W3:Y:S04]  /*c7e0*/  LDL.LU R25, [R1+0x114] ;  /* 0x0001140001197983 */ /* 0x000ee80000300800 */
[----:B------:R-:W2:Y:S04]  /*c7f0*/  LDL.LU R26, [R1+0x118] ;  /* 0x00011800011a7983 */ /* 0x000ea80000300800 */
[----:B------:R-:W2:Y:S01]  /*c800*/  LDL.LU R27, [R1+0x11c] ;  /* 0x00011c00011b7983 */ /* 0x000ea20000300800 */
[C---:B----4-:R-:W-:Y:S11]  /*c810*/  HMMA.16816.F32 R4, R8.reuse, R4, R20 ;  /* 0x000000040804723c */ /* 0x050ff60000001814 */
[----:B------:R-:W-:Y:S11]  /*c820*/  @!UPT UIADD3 URZ, URZ, URZ, URZ ;  /* 0x0000003f3f3ff290 */ /* 0x000ff6000fffe03f */
[----:B------:R-:W-:Y:S02]  /*c830*/  @!UPT UIADD3 URZ, URZ, URZ, URZ ;  /* 0x0000003f3f3ff290 */ /* 0x000fe4000fffe03f */
[----:B------:R-:W-:Y:S02]  /*c840*/  IMAD.MOV.U32 R23, RZ, RZ, R6 ;  /* 0x000000ffff177224 */ /* 0x000fe400078e0006 */
[----:B------:R-:W-:Y:S02]  /*c850*/  IMAD.MOV.U32 R29, RZ, RZ, R7 ;  /* 0x000000ffff1d7224 */ /* 0x000fe400078e0007 */
[----:B------:R-:W-:Y:S02]  /*c860*/  IMAD.MOV.U32 R21, RZ, RZ, R4 ;  /* 0x000000ffff157224 */ /* 0x000fe400078e0004 */
[----:B------:R-:W-:Y:S01]  /*c870*/  IMAD.MOV.U32 R22, RZ, RZ, R5 ;  /* 0x000000ffff167224 */ /* 0x000fe200078e0005 */
[----:B--2---:R-:W-:Y:S04]  /*c880*/  STL.64 [R1+0x8f0], R26 ;  /* 0x0008f01a01007387 */ /* 0x004fe80000100a00 */
[----:B---3--:R0:W-:Y:S04]  /*c890*/  STL.64 [R1+0x8e8], R24 ;  /* 0x0008e81801007387 */ /* 0x0081e80000100a00 */
[----:B0-----:R-:W2:Y:S04]  /*c8a0*/  LDL.LU R24, [R1+0x120] ;  /* 0x0001200001187983 */ /* 0x001ea80000300800 */
[----:B------:R-:W2:Y:S04]  /*c8b0*/  LDL.LU R25, [R1+0x124] ;  /* 0x0001240001197983 */ /* 0x000ea80000300800 */
[----:B------:R-:W2:Y:S04]  /*c8c0*/  LDL.LU R26, [R1+0x128] ;  /* 0x00012800011a7983 */ /* 0x000ea80000300800 */
[----:B------:R-:W2:Y:S04]  /*c8d0*/  LDL.LU R27, [R1+0x12c] ;  /* 0x00012c00011b7983 */ /* 0x000ea80000300800 */
[----:B------:R-:W3:Y:S04]  /*c8e0*/  LDL.LU R20, [R1+0x920] ;  /* 0x0009200001147983 */ /* 0x000ee80000300800 */
[----:B------:R-:W4:Y:S04]  /*c8f0*/  LDL.LU.64 R6, [R1+0x918] ;  /* 0x0009180001067983 */ /* 0x000f280000300a00 */
[----:B------:R-:W2:Y:S04]  /*c900*/  LDL.LU.64 R4, [R1+0x910] ;  /* 0x0009100001047983 */ /* 0x000ea80000300a00 */
[----:B------:R0:W-:Y:S04]  /*c910*/  STL.64 [R1+0x898], R22 ;  /* 0x0008981601007387 */ /* 0x0001e80000100a00 */
[----:B---3--:R-:W-:Y:S04]  /*c920*/  STL.64 [R1+0x890], R20 ;  /* 0x0008901401007387 */ /* 0x008fe80000100a00 */
[----:B0-----:R-:W3:Y:S01]  /*c930*/  LDL.LU.64 R22, [R1+0x28] ;  /* 0x0000280001167983 */ /* 0x001ee20000300a00 */
[----:B--2---:R-:W-:Y:S03]  /*c940*/  HMMA.16816.F32 R8, R8, R4, R12 ;  /* 0x000000040808723c */ /* 0x004fe6000000180c */
[----:B------:R-:W2:Y:S04]  /*c950*/  LDL.LU.64 R14, [R1+0x908] ;  /* 0x00090800010e7983 */ /* 0x000ea80000300a00 */
[----:B------:R-:W2:Y:S04]  /*c960*/  LDL.LU.64 R12, [R1+0x900] ;  /* 0x00090000010c7983 */ /* 0x000ea80000300a00 */
[----:B------:R-:W3:Y:S11]  /*c970*/  LDL.LU R5, [R1+0x2dc] ;  /* 0x0002dc0001057983 */ /* 0x000ef60000300800 */
[----:B------:R-:W-:Y:S01]  /*c980*/  @!UPT UIADD3 URZ, URZ, URZ, URZ ;  /* 0x0000003f3f3ff290 */ /* 0x000fe2000fffe03f */
[----:B------:R0:W-:Y:S04]  /*c990*/  STL.64 [R1+0x7f8], R10 ;  /* 0x0007f80a01007387 */ /* 0x0001e80000100a00 */
[----:B0-----:R-:W3:Y:S01]  /*c9a0*/  LDL.LU.64 R10, [R1+0x1c0] ;  /* 0x0001c000010a7983 */ /* 0x001ee20000300a00 */
[----:B------:R-:W-:Y:S02]  /*c9b0*/  IMAD.MOV.U32 R20, RZ, RZ, R18 ;  /* 0x000000ffff147224 */ /* 0x000fe400078e0012 */
[----:B------:R-:W-:Y:S01]  /*c9c0*/  IMAD.MOV.U32 R4, RZ, RZ, R19 ;  /* 0x000000ffff047224 */ /* 0x000fe200078e0013 */
[----:B--2---:R-:W-:Y:S01]  /*c9d0*/  HMMA.16816.F32 R24, R12, R18, R24 ;  /* 0x000000120c18723c */ /* 0x004fe20000001818 */
[----:B---3--:R4:W-:Y:S04]  /*c9e0*/  STL.64 [R1+0x808], R10 ;  /* 0x0008080a01007387 */ /* 0x0089e80000100a00 */
[----:B------:R0:W-:Y:S01]  /*c9f0*/  STL.64 [R1+0x800], R8 ;  /* 0x0008000801007387 */ /* 0x0001e20000100a00 */
[----:B----4-:R-:W-:-:S02]  /*ca00*/  IMAD.MOV.U32 R10, RZ, RZ, R6 ;  /* 0x000000ffff0a7224 */ /* 0x010fc400078e0006 */
[----:B------:R-:W-:Y:S01]  /*ca10*/  IMAD.MOV.U32 R11, RZ, RZ, R7 ;  /* 0x000000ffff0b7224 */ /* 0x000fe200078e0007 */
[----:B0-----:R-:W2:Y:S04]  /*ca20*/  LDL.LU R8, [R1+0xe0] ;  /* 0x0000e00001087983 */ /* 0x001ea80000300800 */
[----:B------:R-:W2:Y:S04]  /*ca30*/  LDL.LU R9, [R1+0xe4] ;  /* 0x0000e40001097983 */ /* 0x000ea80000300800 */
[----:B------:R-:W2:Y:S04]  /*ca40*/  LDL.LU R6, [R1+0x8fc] ;  /* 0x0008fc0001067983 */ /* 0x000ea80000300800 */
[----:B------:R-:W2:Y:S04]  /*ca50*/  LDL.LU R7, [R1+0x8f8] ;  /* 0x0008f80001077983 */ /* 0x000ea80000300800 */
[----:B------:R-:W-:Y:S04]  /*ca60*/  STL.64 [R1+0x1e0], R24 ;  /* 0x0001e01801007387 */ /* 0x000fe80000100a00 */
[----:B------:R0:W-:Y:S04]  /*ca70*/  STL.64 [R1+0x1e8], R26 ;  /* 0x0001e81a01007387 */ /* 0x0001e80000100a00 */
[----:B0-----:R-:W3:Y:S04]  /*ca80*/  LDL.LU.64 R26, [R1+0x8f0] ;  /* 0x0008f000011a7983 */ /* 0x001ee80000300a00 */
[----:B------:R-:W3:Y:S04]  /*ca90*/  LDL.LU.64 R24, [R1+0x8e8] ;  /* 0x0008e80001187983 */ /* 0x000ee80000300a00 */
[----:B------:R-:W3:Y:S02]  /*caa0*/  LDL.LU.64 R18, [R1+0x8e0] ;  /* 0x0008e00001127983 */ /* 0x000ee40000300a00 */
[C---:B---3--:R-:W-:Y:S02]  /*cab0*/  HMMA.16816.F32 R16, R12.reuse, R18, R24 ;  /* 0x000000120c10723c */ /* 0x048fe40000001818 */
[----:B------:R-:W3:Y:S04]  /*cac0*/  LDL.LU.64 R26, [R1+0x8d8] ;  /* 0x0008d800011a7983 */ /* 0x000ee80000300a00 */
[----:B------:R-:W4:Y:S11]  /*cad0*/  LDL.LU.64 R24, [R1+0x8d0] ;  /* 0x0008d00001187983 */ /* 0x000f360000300a00 */
[----:B------:R-:W-:Y:S06]  /*cae0*/  @!UPT UIADD3 URZ, URZ, URZ, URZ ;  /* 0x0000003f3f3ff290 */ /* 0x000fec000fffe03f */
[----:B------:R-:W-:Y:S04]  /*caf0*/  STL.64 [R1+0x1b0], R16 ;  /* 0x0001b01001007387 */ /* 0x000fe80000100a00 */
[----:B------:R0:W-:Y:S04]  /*cb00*/  STL.64 [R1+0x1b8], R18 ;  /* 0x0001b81201007387 */ /* 0x0001e80000100a00 */
[----:B0-----:R-:W2:Y:S04]  /*cb10*/  LDL.LU.64 R18, [R1+0x8c8] ;  /* 0x0008c80001127983 */ /* 0x001ea80000300a00 */
[----:B------:R-:W2:Y:S02]  /*cb20*/  LDL.LU.64 R16, [R1+0x8c0] ;  /* 0x0008c00001107983 */ /* 0x000ea40000300a00 */
[C---:B--2---:R-:W-:Y:S11]  /*cb30*/  HMMA.16816.F32 R16, R12.reuse, R22, R16 ;  /* 0x000000160c10723c */ /* 0x044ff60000001810 */
[----:B------:R-:W-:Y:S11]  /*cb40*/  @!UPT UIADD3 URZ, URZ, URZ, URZ ;  /* 0x0000003f3f3ff290 */ /* 0x000ff6000fffe03f */
[----:B------:R-:W-:Y:S01]  /*cb50*/  @!UPT UIADD3 URZ, URZ, URZ, URZ ;  /* 0x0000003f3f3ff290 */ /* 0x000fe2000fffe03f */
[----:B------:R-:W-:Y:S04]  /*cb60*/  STL.64 [R1+0x1a0], R16 ;  /* 0x0001a01001007387 */ /* 0x000fe80000100a00 */
[----:B------:R0:W-:Y:S04]  /*cb70*/  STL.64 [R1+0x1a8], R18 ;  /* 0x0001a81201007387 */ /* 0x0001e80000100a00 */
[----:B0-----:R-:W2:Y:S04]  /*cb80*/  LDL.LU.64 R18, [R1+0x8b8] ;  /* 0x0008b80001127983 */ /* 0x001ea80000300a00 */
[----:B------:R-:W3:Y:S01]  /*cb90*/  LDL.LU.64 R16, [R1+0x8b0] ;  /* 0x0008b00001107983 */ /* 0x000ee20000300a00 */
[----:B------:R-:W-:Y:S07]  /*cba0*/  HMMA.16816.F32 R8, R12, R6, R8 ;  /* 0x000000060c08723c */ /* 0x000fee0000001808 */
[----:B--2---:R-:W-:-:S02]  /*cbb0*/  IMAD.MOV.U32 R14, RZ, RZ, R18 ;  /* 0x000000ffff0e7224 */ /* 0x004fc400078e0012 */
[----:B---3--:R-:W-:Y:S02]  /*cbc0*/  IMAD.MOV.U32 R12, RZ, RZ, R16 ;  /* 0x000000ffff0c7224 */ /* 0x008fe400078e0010 */
[----:B------:R-:W2:Y:S01]  /*cbd0*/  LDL.LU R16, [R1+0x8ac] ;  /* 0x0008ac0001107983 */ /* 0x000ea20000300800 */
[----:B------:R-:W-:-:S11]  /*cbe0*/  IMAD.MOV.U32 R13, RZ, RZ, R17 ;  /* 0x000000ffff0d7224 */ /* 0x000fd600078e0011 */
[----:B------:R-:W-:Y:S01]  /*cbf0*/  STL.64 [R1+0x190], R8 ;  /* 0x0001900801007387 */ /* 0x000fe20000100a00 */
[----:B------:R-:W-:-:S03]  /*cc00*/  IMAD.MOV.U32 R15, RZ, RZ, R19 ;  /* 0x000000ffff0f7224 */ /* 0x000fc600078e0013 */
[----:B------:R4:W-:Y:S04]  /*cc10*/  STL.64 [R1+0x198], R10 ;  /* 0x0001980a01007387 */ /* 0x0009e80000100a00 */
[----:B------:R-:W2:Y:S04]  /*cc20*/  LDL.LU R17, [R1+0x8a8] ;  /* 0x0008a80001117983 */ /* 0x000ea80000300800 */
[----:B------:R-:W2:Y:S04]  /*cc30*/  LDL.LU R18, [R1+0x8a4] ;  /* 0x0008a40001127983 */ /* 0x000ea80000300800 */
[----:B------:R-:W2:Y:S01]  /*cc40*/  LDL.LU R19, [R1+0x8a0] ;  /* 0x0008a00001137983 */ /* 0x000ea20000300800 */
[----:B----4-:R-:W-:-:S02]  /*cc50*/  IMAD.MOV.U32 R10, RZ, RZ, R25 ;  /* 0x000000ffff0a7224 */ /* 0x010fc400078e0019 */
[----:B------:R-:W-:Y:S02]  /*cc60*/  IMAD.MOV.U32 R11, RZ, RZ, R24 ;  /* 0x000000ffff0b7224 */ /* 0x000fe400078e0018 */
[----:B------:R-:W-:Y:S02]  /*cc70*/  IMAD.MOV.U32 R8, RZ, RZ, R27 ;  /* 0x000000ffff087224 */ /* 0x000fe400078e001b */
[----:B------:R-:W-:Y:S01]  /*cc80*/  IMAD.MOV.U32 R9, RZ, RZ, R26 ;  /* 0x000000ffff097224 */ /* 0x000fe200078e001a */
[----:B------:R0:W-:Y:S04]  /*cc90*/  STL.64 [R1+0x818], R10 ;  /* 0x0008180a01007387 */ /* 0x0001e80000100a00 */
[----:B------:R-:W-:Y:S04]  /*cca0*/  STL.64 [R1+0x810], R8 ;  /* 0x0008100801007387 */ /* 0x000fe80000100a00 */
[----:B------:R-:W3:Y:S04]  /*ccb0*/  LDL.LU R24, [R1+0x70] ;  /* 0x0000700001187983 */ /* 0x000ee80000300800 */
[----:B------:R-:W3:Y:S04]  /*ccc0*/  LDL.LU R25, [R1+0x74] ;  /* 0x0000740001197983 */ /* 0x000ee80000300800 */
[----:B------:R-:W4:Y:S04]  /*ccd0*/  LDL.LU R26, [R1+0x78] ;  /* 0x00007800011a7983 */ /* 0x000f280000300800 */
[----:B------:R-:W4:Y:S01]  /*cce0*/  LDL.LU R27, [R1+0x7c] ;  /* 0x00007c00011b7983 */ /* 0x000f220000300800 */
[----:B0-----:R-:W-:-:S02]  /*ccf0*/  IMAD.MOV.U32 R10, RZ, RZ, R20 ;  /* 0x000000ffff0a7224 */ /* 0x001fc400078e0014 */
[----:B------:R-:W-:-:S07]  /*cd00*/  IMAD.MOV.U32 R11, RZ, RZ, R4 ;  /* 0x000000ffff0b7224 */ /* 0x000fce00078e0004 */
[----:B--2---:R-:W-:Y:S01]  /*cd10*/  HMMA.16816.F32 R12, R16, R10, R12 ;  /* 0x0000000a100c723c */ /* 0x004fe2000000180c */
[----:B----4-:R0:W-:Y:S04]  /*cd20*/  STL.64 [R1+0x858], R26 ;  /* 0x0008581a01007387 */ /* 0x0101e80000100a00 */
[----:B---3--:R-:W-:Y:S04]  /*cd30*/  STL.64 [R1+0x850], R24 ;  /* 0x0008501801007387 */ /* 0x008fe80000100a00 */
[----:B0-----:R-:W2:Y:S11]  /*cd40*/  LDL.LU.64 R26, [R1+0x38] ;  /* 0x00003800011a7983 */ /* 0x001eb60000300a00 */
[----:B------:R-:W-:Y:S03]  /*cd50*/  @!UPT UIADD3 URZ, URZ, URZ, URZ ;  /* 0x0000003f3f3ff290 */ /* 0x000fe6000fffe03f */
[----:B------:R0:W-:Y:S04]  /*cd60*/  STL.64 [R1+0x180], R12 ;  /* 0x0001800c01007387 */ /* 0x0001e80000100a00 */
[----:B------:R-:W-:Y:S01]  /*cd70*/  STL.64 [R1+0x188], R14 ;  /* 0x0001880e01007387 */ /* 0x000fe20000100a00 */
[----:B0-----:R-:W-:-:S05]  /*cd80*/  IMAD.MOV.U32 R12, RZ, RZ, R14 ;  /* 0x000000ffff0c7224 */ /* 0x001fca00078e000e */
[----:B------:R0:W-:Y:S04]  /*cd90*/  STL [R1+0x74c], R12 ;  /* 0x00074c0c01007387 */ /* 0x0001e80000100800 */
[----:B0-----:R-:W2:Y:S04]  /*cda0*/  LDL.LU R12, [R1+0xc0] ;  /* 0x0000c000010c7983 */ /* 0x001ea80000300800 */
[----:B------:R-:W2:Y:S04]  /*cdb0*/  LDL.LU R13, [R1+0xc4] ;  /* 0x0000c400010d7983 */ /* 0x000ea80000300800 */
[----:B------:R-:W2:Y:S04]  /*cdc0*/  LDL.LU R14, [R1+0xc8] ;  /* 0x0000c800010e7983 */ /* 0x000ea80000300800 */
[----:B------:R-:W2:Y:S02]  /*cdd0*/  LDL.LU R15, [R1+0xcc] ;  /* 0x0000cc00010f7983 */ /* 0x000ea40000300800 */
[----:B--2---:R-:W-:Y:S11]  /*cde0*/  HMMA.16816.F32 R12, R16, R26, R12 ;  /* 0x0000001a100c723c */ /* 0x004ff6000000180c */
[----:B------:R-:W-:Y:S11]  /*cdf0*/  @!UPT UIADD3 URZ, URZ, URZ, URZ ;  /* 0x0000003f3f3ff290 */ /* 0x000ff6000fffe03f */
[----:B------:R-:W-:Y:S01]  /*ce00*/  @!UPT UIADD3 URZ, URZ, URZ, URZ ;  /* 0x0000003f3f3ff290 */ /* 0x000fe2000fffe03f */
[----:B------:R0:W-:Y:S04]  /*ce10*/  STL.64 [R1+0x170], R12 ;  /* 0x0001700c01007387 */ /* 0x0001e80000100a00 */
[----:B------:R-:W-:Y:S04]  /*ce20*/  STL.64 [R1+0x178], R14 ;  /* 0x0001780e01007387 */ /* 0x000fe80000100a00 */
[----:B------:R1:W-:Y:S01]  /*ce30*/  STL.64 [R1+0x870], R26 ;  /* 0x0008701a01007387 */ /* 0x0003e20000100a00 */
[----:B0-----:R-:W-:-:S03]  /*ce40*/  IMAD.MOV.U32 R13, RZ, RZ, R14 ;  /* 0x000000ffff0d7224 */ /* 0x001fc600078e000e */
[----:B------:R-:W2:Y:S04]  /*ce50*/  LDL.LU R24, [R1+0x90] ;  /* 0x0000900001187983 */ /* 0x000ea80000300800 */
[----:B------:R-:W2:Y:S04]  /*ce60*/  LDL.LU R25, [R1+0x94] ;  /* 0x0000940001197983 */ /* 0x000ea80000300800 */
[----:B-1----:R-:W2:Y:S04]  /*ce70*/  LDL.LU R26, [R1+0x98] ;  /* 0x00009800011a7983 */ /* 0x002ea80000300800 */
[----:B------:R-:W2:Y:S04]  /*ce80*/  LDL.LU R27, [R1+0x9c] ;  /* 0x00009c00011b7983 */ /* 0x000ea80000300800 */
[----:B------:R0:W-:Y:S04]  /*ce90*/  STL [R1+0x750], R13 ;  /* 0x0007500d01007387 */ /* 0x0001e80000100800 */
[----:B------:R-:W3:Y:S04]  /*cea0*/  LDL.LU R12, [R1+0xb0] ;  /* 0x0000b000010c7983 */ /* 0x000ee80000300800 */
[----:B0-----:R-:W3:Y:S04]  /*ceb0*/  LDL.LU R13, [R1+0xb4] ;  /* 0x0000b400010d7983 */ /* 0x001ee80000300800 */
[----:B------:R-:W3:Y:S04]  /*cec0*/  LDL.LU R14, [R1+0xb8] ;  /* 0x0000b800010e7983 */ /* 0x000ee80000300800 */
[----:B------:R-:W3:Y:S01]  /*ced0*/  LDL.LU R15, [R1+0xbc] ;  /* 0x0000bc00010f7983 */ /* 0x000ee20000300800 */
[----:B------:R-:W-:-:S02]  /*cee0*/  IMAD.MOV.U32 R9, RZ, RZ, R22 ;  /* 0x000000ffff097224 */ /* 0x000fc400078e0016 */
[----:B------:R-:W-:Y:S01]  /*cef0*/  IMAD.MOV.U32 R8, RZ, RZ, R23 ;  /* 0x000000ffff087224 */ /* 0x000fe200078e0017 */
[C---:B---3--:R-:W-:Y:S01]  /*cf00*/  HMMA.16816.F32 R12, R16.reuse, R22, R12 ;  /* 0x00000016100c723c */ /* 0x048fe2000000180c */
[----:B------:R-:W3:Y:S04]  /*cf10*/  LDL.LU.64 R22, [R1+0x898] ;  /* 0x0008980001167983 */ /* 0x000ee80000300a00 */
[----:B------:R-:W4:Y:S11]  /*cf20*/  LDL.LU.64 R20, [R1+0x890] ;  /* 0x0008900001147983 */ /* 0x000f360000300a00 */
[----:B------:R-:W-:Y:S07]  /*cf30*/  @!UPT UIADD3 URZ, URZ, URZ, URZ ;  /* 0x0000003f3f3ff290 */ /* 0x000fee000fffe03f */
[----:B------:R0:W-:Y:S04]  /*cf40*/  STL.64 [R1+0x160], R12 ;  /* 0x0001600c01007387 */ /* 0x0001e80000100a00 */
[----:B------:R-:W-:Y:S04]  /*cf50*/  STL.64 [R1+0x168], R14 ;  /* 0x0001680e01007387 */ /* 0x000fe80000100a00 */
[----:B------:R1:W-:Y:S04]  /*cf60*/  STL [R1+0x754], R14 ;  /* 0x0007540e01007387 */ /* 0x0003e80000100800 */
[----:B0-----:R-:W2:Y:S04]  /*cf70*/  LDL.LU R12, [R1+0xa0] ;  /* 0x0000a000010c7983 */ /* 0x001ea80000300800 */
[----:B------:R-:W2:Y:S04]  /*cf80*/  LDL.LU R13, [R1+0xa4] ;  /* 0x0000a400010d7983 */ /* 0x000ea80000300800 */
[----:B-1----:R-:W2:Y:S04]  /*cf90*/  LDL.LU R14, [R1+0xa8] ;  /* 0x0000a800010e7983 */ /* 0x002ea80000300800 */
[----:B------:R-:W2:Y:S02]  /*cfa0*/  LDL.LU R15, [R1+0xac] ;  /* 0x0000ac00010f7983 */ /* 0x000ea40000300800 */
[----:B--2---:R-:W-:Y:S07]  /*cfb0*/  HMMA.16816.F32 R16, R16, R6, R12 ;  /* 0x000000061010723c */ /* 0x004fee000000180c */
[----:B----4-:R-:W-:-:S02]  /*cfc0*/  IMAD.MOV.U32 R12, RZ, RZ, R21 ;  /* 0x000000ffff0c7224 */ /* 0x010fc400078e0015 */
[----:B---3--:R-:W-:Y:S02]  /*cfd0*/  IMAD.MOV.U32 R13, RZ, RZ, R22 ;  /* 0x000000ffff0d7224 */ /* 0x008fe400078e0016 */
[----:B------:R-:W-:Y:S11]  /*cfe0*/  IMAD.MOV.U32 R14, RZ, RZ, R23 ;  /* 0x000000ffff0e7224 */ /* 0x000ff600078e0017 */
[----:B------:R-:W-:Y:S01]  /*cff0*/  @!UPT UIADD3 URZ, URZ, URZ, URZ ;  /* 0x0000003f3f3ff290 */ /* 0x000fe2000fffe03f */
[----:B------:R-:W-:Y:S01]  /*d000*/  STL.64 [R1+0x150], R16 ;  /* 0x0001501001007387 */ /* 0x000fe20000100a00 */
[----:B------:R-:W-:-:S03]  /*d010*/  IMAD.MOV.U32 R15, RZ, RZ, R18 ;  /* 0x000000ffff0f7224 */ /* 0x000fc600078e0012 */
[----:B------:R0:W-:Y:S04]  /*d020*/  STL.64 [R1+0x158], R18 ;  /* 0x0001581201007387 */ /* 0x0001e80000100a00 */
[----:B------:R1:W-:Y:S04]  /*d030*/  STL.64 [R1+0x868], R6 ;  /* 0x0008680601007387 */ /* 0x0003e80000100a00 */
[----:B------:R2:W-:Y:S01]  /*d040*/  STL [R1+0x860], R5 ;  /* 0x0008600501007387 */ /* 0x0005e20000100800 */
[----:B0-----:R-:W-:-:S03]  /*d050*/  IMAD.MOV.U32 R19, RZ, RZ, R16 ;  /* 0x000000ffff137224 */ /* 0x001fc600078e0010 */
[----:B------:R-:W3:Y:S01]  /*d060*/  LDL.LU R4, [R1+0x80] ;  /* 0x0000800001047983 */ /* 0x000ee20000300800 */
[----:B-1----:R-:W-:-:S03]  /*d070*/  IMAD.MOV.U32 R7, RZ, RZ, R20 ;  /* 0x000000ffff077224 */ /* 0x002fc600078e0014 */
[----:B--2---:R-:W3:Y:S04]  /*d080*/  LDL.LU R5, [R1+0x84] ;  /* 0x0000840001057983 */ /* 0x004ee80000300800 */
[----:B------:R-:W3:Y:S04]  /*d090*/  LDL.LU R6, [R1+0x88] ;  /* 0x0000880001067983 */ /* 0x000ee80000300800 */
[----:B------:R-:W2:Y:S04]  /*d0a0*/  LDL.LU R20, [R1+0x88c] ;  /* 0x00088c0001147983 */ /* 0x000ea80000300800 */
[----:B------:R-:W-:Y:S04]  /*d0b0*/  STL [R1+0x75c], R19 ;  /* 0x00075c1301007387 */ /* 0x000fe80000100800 */
[----:B------:R0:W-:Y:S04]  /*d0c0*/  STL [R1+0x758], R15 ;  /* 0x0007580f01007387 */ /* 0x0001e80000100800 */
[----:B------:R-:W2:Y:S04]  /*d0d0*/  LDL.LU R21, [R1+0x888] ;  /* 0x0008880001157983 */ /* 0x000ea80000300800 */
[----:B------:R-:W2:Y:S04]  /*d0e0*/  LDL.LU R22, [R1+0x884] ;  /* 0x0008840001167983 */ /* 0x000ea80000300800 */
[----:B------:R-:W2:Y:S01]  /*d0f0*/  LDL.LU R23, [R1+0x880] ;  /* 0x0008800001177983 */ /* 0x000ea20000300800 */
[----:B0-----:R-:W-:-:S03]  /*d100*/  IMAD.MOV.U32 R15, RZ, RZ, R29 ;  /* 0x000000ffff0f7224 */ /* 0x001fc600078e001d */
[----:B------:R-:W4:Y:S04]  /*d110*/  LDL.LU R29, [R1+0x87c] ;  /* 0x00087c00011d7983 */ /* 0x000f280000300800 */
[----:B------:R-:W-:Y:S04]  /*d120*/  STL.64 [R1+0x828], R14 ;  /* 0x0008280e01007387 */ /* 0x000fe80000100a00 */
[----:B------:R0:W-:Y:S04]  /*d130*/  STL.64 [R1+0x820], R12 ;  /* 0x0008200c01007387 */ /* 0x0001e80000100a00 */
[----:B0-----:R-:W3:Y:S01]  /*d140*/  LDL.LU R12, [R1+0x50] ;  /* 0x00005000010c7983 */ /* 0x001ee20000300800 */
[----:B------:R-:W-:-:S03]  /*d150*/  IMAD.MOV.U32 R13, RZ, RZ, R0 ;  /* 0x000000ffff0d7224 */ /* 0x000fc600078e0000 */
[----:B------:R-:W4:Y:S01]  /*d160*/  LDL.LU R0, [R1+0x878] ;  /* 0x0008780001007983 */ /* 0x000f220000300800 */
[C---:B--2---:R-:W-:Y:S11]  /*d170*/  HMMA.16816.F32 R24, R20.reuse, R10, R24 ;  /* 0x0000000a1418723c */ /* 0x044ff60000001818 */
[----:B------:R-:W-:Y:S11]  /*d180*/  @!UPT UIADD3 URZ, URZ, URZ, URZ ;  /* 0x0000003f3f3ff290 */ /* 0x000ff6000fffe03f */
[----:B------:R-:W-:Y:S01]  /*d190*/  @!UPT UIADD3 URZ, URZ, URZ, URZ ;  /* 0x0000003f3f3ff290 */ /* 0x000fe2000fffe03f */
[----:B------:R-:W-:Y:S04]  /*d1a0*/  STL.64 [R1+0x140], R24 ;  /* 0x0001401801007387 */ /* 0x000fe80000100a00 */
[----:B------:R0:W-:Y:S04]  /*d1b0*/  STL.64 [R1+0x148], R26 ;  /* 0x0001481a01007387 */ /* 0x0001e80000100a00 */
[----:B0-----:R-:W3:Y:S01]  /*d1c0*/  LDL.LU.64 R26, [R1+0x870] ;  /* 0x00087000011a7983 */ /* 0x001ee20000300a00 */
[----:B------:R-:W-:Y:S02]  /*d1d0*/  IMAD.MOV.U32 R14, RZ, RZ, R3 ;  /* 0x000000ffff0e7224 */ /* 0x000fe400078e0003 */
[----:B------:R-:W-:Y:S01]  /*d1e0*/  IMAD.MOV.U32 R15, RZ, RZ, R2 ;  /* 0x000000ffff0f7224 */ /* 0x000fe200078e0002 */
[----:B---3--:R-:W-:Y:S01]  /*d1f0*/  HMMA.16816.F32 R4, R20, R26, R4 ;  /* 0x0000001a1404723c */ /* 0x008fe20000001804 */
[----:B------:R-:W-:-:S02]  /*d200*/  IMAD.MOV.U32 R3, RZ, RZ, R26 ;  /* 0x000000ffff037224 */ /* 0x000fc400078e001a */
[----:B------:R-:W-:Y:S11]  /*d210*/  IMAD.MOV.U32 R2, RZ, RZ, R27 ;  /* 0x000000ffff027224 */ /* 0x000ff600078e001b */
[----:B------:R-:W-:Y:S09]  /*d220*/  @!UPT UIADD3 URZ, URZ, URZ, URZ ;  /* 0x0000003f3f3ff290 */ /* 0x000ff2000fffe03f */
[----:B------:R-:W-:Y:S04]  /*d230*/  STL.64 [R1+0x130], R4 ;  /* 0x0001300401007387 */ /* 0x000fe80000100a00 */
[----:B------:R0:W-:Y:S04]  /*d240*/  STL.64 [R1+0x138], R6 ;  /* 0x0001380601007387 */ /* 0x0001e80000100a00 */
[----:B0-----:R-:W2:Y:S04]  /*d250*/  LDL.LU.64 R6, [R1+0x868] ;  /* 0x0008680001067983 */ /* 0x001ea80000300a00 */
[----:B------:R-:W3:Y:S04]  /*d260*/  LDL.LU R5, [R1+0x860] ;  /* 0x0008600001057983 */ /* 0x000ee80000300800 */
[----:B------:R-:W2:Y:S04]  /*d270*/  LDL.LU.64 R26, [R1+0x858] ;  /* 0x00085800011a7983 */ /* 0x000ea80000300a00 */
[----:B------:R-:W2:Y:S01]  /*d280*/  LDL.LU.64 R24, [R1+0x850] ;  /* 0x0008500001187983 */ /* 0x000ea20000300a00 */
[----:B------:R-:W-:-:S02]  /*d290*/  IMAD.MOV.U32 R18, RZ, RZ, R9 ;  /* 0x000000ffff127224 */ /* 0x000fc400078e0009 */
[----:B------:R-:W-:-:S07]  /*d2a0*/  IMAD.MOV.U32 R19, RZ, RZ, R8 ;  /* 0x000000ffff137224 */ /* 0x000fce00078e0008 */
[C---:B--2---:R-:W-:Y:S11]  /*d2b0*/  HMMA.16816.F32 R24, R20.reuse, R18, R24 ;  /* 0x000000121418723c */ /* 0x044ff60000001818 */
[----:B------:R-:W-:Y:S11]  /*d2c0*/  @!UPT UIADD3 URZ, URZ, URZ, URZ ;  /* 0x0000003f3f3ff290 */ /* 0x000ff6000fffe03f */
[----:B------:R-:W-:Y:S01]  /*d2d0*/  @!UPT UIADD3 URZ, URZ, URZ, URZ ;  /* 0x0000003f3f3ff290 */ /* 0x000fe2000fffe03f */
        /* <DEDUP_REMOVED lines=9> */
[----:B------:R-:W-:Y:S01]  /*d370*/  STL.64 [R1+0x128], R22 ;  /* 0x0001281601007387 */ /* 0x000fe20000100a00 */
[----:B--2---:R-:W-:Y:S03]  /*d380*/  HMMA.16816.F32 R8, R24, R10, R12 ;  /* 0x0000000a1808723c */ /* 0x004fe6000000180c */
[----:B------:R-:W2:Y:S04]  /*d390*/  LDL.LU.64 R14, [R1+0x828] ;  /* 0x00082800010e7983 */ /* 0x000ea80000300a00 */
[----:B------:R-:W2:Y:S11]  /*d3a0*/  LDL.LU.64 R12, [R1+0x820] ;  /* 0x00082000010c7983 */ /* 0x000eb60000300a00 */
[----:B------:R-:W-:Y:S05]  /*d3b0*/  @!UPT UIADD3 URZ, URZ, URZ, URZ ;  /* 0x0000003f3f3ff290 */ /* 0x000fea000fffe03f */
[----:B------:R-:W-:Y:S04]  /*d3c0*/  STL.64 [R1+0x100], R8 ;  /* 0x0001000801007387 */ /* 0x000fe80000100a00 */
[----:B------:R0:W-:Y:S04]  /*d3d0*/  STL.64 [R1+0x108], R10 ;  /* 0x0001080a01007387 */ /* 0x0001e80000100a00 */
[----:B0-----:R-:W2:Y:S04]  /*d3e0*/  LDL.LU.64 R10, [R1+0x818] ;  /* 0x00081800010a7983 */ /* 0x001ea80000300a00 */
[----:B------:R-:W2:Y:S01]  /*d3f0*/  LDL.LU.64 R8, [R1+0x810] ;  /* 0x0008100001087983 */ /* 0x000ea20000300a00 */
[----:B------:R-:W-:-:S02]  /*d400*/  IMAD.MOV.U32 R22, RZ, RZ, R3 ;  /* 0x000000ffff167224 */ /* 0x000fc400078e0003 */
[----:B------:R-:W-:Y:S02]  /*d410*/  IMAD.MOV.U32 R23, RZ, RZ, R2 ;  /* 0x000000ffff177224 */ /* 0x000fe400078e0002 */
[----:B------:R-:W-:-:S04]  /*d420*/  IMAD.MOV.U32 R3, RZ, RZ, c[0x0][0x188] ;  /* 0x00006200ff037624 */ /* 0x000fc800078e00ff */
[----:B------:R-:W-:Y:S01]  /*d430*/  IMAD.SHL.U32 R3, R3, 0x40, RZ ;  /* 0x0000004003037824 */ /* 0x000fe200078e00ff */
[C---:B--2---:R-:W-:Y:S01]  /*d440*/  HMMA.16816.F32 R20, R24.reuse, R22, R8 ;  /* 0x000000161814723c */ /* 0x044fe20000001808 */
[----:B------:R-:W2:Y:S07]  /*d450*/  LDL.LU.64 R10, [R1+0x808] ;  /* 0x00080800010a7983 */ /* 0x000eae0000300a00 */
[----:B------:R-:W-:Y:S01]  /*d460*/  HMMA.16816.F32 R12, R24, R18, R12 ;  /* 0x00000012180c723c */ /* 0x000fe2000000180c */
[----:B------:R-:W-:Y:S01]  /*d470*/  IMAD.SHL.U32 R3, R3, 0x2, RZ ;  /* 0x0000000203037824 */ /* 0x000fe200078e00ff */
[----:B------:R-:W2:Y:S04]  /*d480*/  LDL.LU.64 R8, [R1+0x800] ;  /* 0x0008000001087983 */ /* 0x000ea80000300a00 */
[----:B------:R-:W-:-:S02]  /*d490*/  IADD3 R2, P0, R28, R3, RZ ;  /* 0x000000031c027210 */ /* 0x000fc40007f1e0ff */
[----:B---3--:R-:W-:-:S07]  /*d4a0*/  IADD3 R5, R5, 0x1, RZ ;  /* 0x0000000105057810 */ /* 0x008fce0007ffe0ff */
[----:B------:R-:W-:Y:S04]  /*d4b0*/  STL.64 [R1+0x110], R20 ;  /* 0x0001101401007387 */ /* 0x000fe80000100a00 */
[----:B------:R-:W-:Y:S04]  /*d4c0*/  STL.64 [R1+0x118], R22 ;  /* 0x0001181601007387 */ /* 0x000fe80000100a00 */
[----:B------:R0:W-:Y:S04]  /*d4d0*/  STL [R1+0x760], R2 ;  /* 0x0007600201007387 */ /* 0x0001e80000100800 */
[----:B------:R-:W-:Y:S04]  /*d4e0*/  STL.64 [R1+0xe0], R12 ;  /* 0x0000e00c01007387 */ /* 0x000fe80000100a00 */
[----:B------:R1:W-:Y:S01]  /*d4f0*/  STL.64 [R1+0xe8], R14 ;  /* 0x0000e80e01007387 */ /* 0x0003e20000100a00 */
[----:B----4-:R-:W-:Y:S01]  /*d500*/  IMAD.X R4, R29, 0x1, R0, P0 ;  /* 0x000000011d047824 */ /* 0x010fe200000e0600 */
[----:B--2---:R-:W-:-:S05]  /*d510*/  IADD3 R3, P1, R10, R3, RZ ;  /* 0x000000030a037210 */ /* 0x004fca0007f3e0ff */
[----:B------:R-:W-:Y:S04]  /*d520*/  STL [R1+0x764], R3 ;  /* 0x0007640301007387 */ /* 0x000fe80000100800 */
[----:B0-----:R-:W2:Y:S04]  /*d530*/  LDL.LU R2, [R1+0x614] ;  /* 0x0006140001027983 */ /* 0x001ea80000300800 */
[----:B------:R-:W3:Y:S04]  /*d540*/  LDL.LU R20, [R1+0x638] ;  /* 0x0006380001147983 */ /* 0x000ee80000300800 */
[----:B------:R0:W-:Y:S04]  /*d550*/  STL [R1+0x2dc], R5 ;  /* 0x0002dc0501007387 */ /* 0x0001e80000100800 */
[----:B------:R-:W4:Y:S04]  /*d560*/  LDL.LU R21, [R1+0x60c] ;  /* 0x00060c0001157983 */ /* 0x000f280000300800 */
[----:B------:R-:W2:Y:S04]  /*d570*/  LDL.LU R22, [R1+0x630] ;  /* 0x0006300001167983 */ /* 0x000ea80000300800 */
[----:B------:R-:W2:Y:S04]  /*d580*/  LDL.LU R23, [R1+0x604] ;  /* 0x0006040001177983 */ /* 0x000ea80000300800 */
[----:B-1----:R-:W2:Y:S04]  /*d590*/  LDL.LU R15, [R1+0x628] ;  /* 0x00062800010f7983 */ /* 0x002ea80000300800 */
[----:B------:R-:W2:Y:S04]  /*d5a0*/  LDL.LU R19, [R1+0x5fc] ;  /* 0x0005fc0001137983 */ /* 0x000ea80000300800 */
[----:B------:R-:W2:Y:S04]  /*d5b0*/  LDL.LU R16, [R1+0x620] ;  /* 0x0006200001107983 */ /* 0x000ea80000300800 */
[----:B------:R-:W2:Y:S01]  /*d5c0*/  LDL.LU R17, [R1+0x5f4] ;  /* 0x0005f40001117983 */ /* 0x000ea20000300800 */
[----:B------:R-:W2:Y:S02]  /*d5d0*/  LDL.LU R18, [R1+0x618] ;  /* 0x0006180001127983 */ /* 0x000ea40000300800 */
[----:B------:R-:W2:Y:S02]  /*d5e0*/  LDL.LU R14, [R1+0x5ec] ;  /* 0x0005ec00010e7983 */ /* 0x000ea40000300800 */
[----:B------:R-:W2:Y:S01]  /*d5f0*/  LDL.LU R13, [R1+0x610] ;  /* 0x00061000010d7983 */ /* 0x000ea20000300800 */
[----:B------:R-:W2:Y:S01]  /*d600*/  LDL.LU R12, [R1+0x5e4] ;  /* 0x0005e400010c7983 */ /* 0x000ea20000300800 */
[----:B------:R-:W2:Y:S02]  /*d610*/  LDL.LU R29, [R1+0x608] ;  /* 0x00060800011d7983 */ /* 0x000ea40000300800 */
[----:B------:R-:W2:Y:S02]  /*d620*/  LDL.LU R28, [R1+0x5dc] ;  /* 0x0005dc00011c7983 */ /* 0x000ea40000300800 */
[----:B------:R1:W-:Y:S02]  /*d630*/  STL [R1+0x768], R4 ;  /* 0x0007680401007387 */ /* 0x0003e40000100800 */
[----:B0-----:R-:W-:Y:S01]  /*d640*/  IMAD.X R5, R11, 0x1, R0, P1 ;  /* 0x000000010b057824 */ /* 0x001fe200008e0600 */
[----:B-1----:R-:W2:Y:S01]  /*d650*/  LDL.LU R4, [R1+0x61c] ;  /* 0x00061c0001047983 */ /* 0x002ea20000300800 */
[----:B------:R-:W2:Y:S03]  /*d660*/  LDL.LU.64 R10, [R1+0x7f8] ;  /* 0x0007f800010a7983 */ /* 0x000ea60000300a00 */
[----:B------:R0:W-:Y:S02]  /*d670*/  STL [R1+0x76c], R5 ;  /* 0x00076c0501007387 */ /* 0x0001e40000100800 */
[----:B0-----:R-:W3:Y:S01]  /*d680*/  LDL.LU R5, [R1+0x624] ;  /* 0x0006240001057983 */ /* 0x001ee20000300800 */
[----:B--2---:R-:W-:Y:S11]  /*d690*/  HMMA.16816.F32 R8, R24, R6, R8 ;  /* 0x000000061808723c */ /* 0x004ff60000001808 */
[----:B------:R-:W-:Y:S11]  /*d6a0*/  @!UPT UIADD3 URZ, URZ, URZ, URZ ;  /* 0x0000003f3f3ff290 */ /* 0x000ff6000fffe03f */
[----:B------:R-:W-:Y:S01]  /*d6b0*/  @!UPT UIADD3 URZ, URZ, URZ, URZ ;  /* 0x0000003f3f3ff290 */ /* 0x000fe2000fffe03f */
[----:B------:R0:W-:Y:S01]  /*d6c0*/  STL.64 [R1+0x30], R8 ;  /* 0x0000300801007387 */ /* 0x0001e20000100a00 */
[----:B------:R1:W-:Y:S02]  /*d6d0*/  STL.64 [R1+0x38], R10 ;  /* 0x0000380a01007387 */ /* 0x0003e40000100a00 */
[----:B------:R-:W2:Y:S02]  /*d6e0*/  LDL R27, [R1+0x71c] ;  /* 0x00071c00011b7983 */ /* 0x000ea40000100800 */
[----:B------:R-:W2:Y:S02]  /*d6f0*/  LDL R7, [R1+0x2dc] ;  /* 0x0002dc0001077983 */ /* 0x000ea40000100800 */
[----:B------:R-:W-:Y:S01]  /*d700*/  IMAD.MOV.U32 R6, RZ, RZ, R10 ;  /* 0x000000ffff067224 */ /* 0x000fe200078e000a */
[----:B0-----:R-:W2:Y:S01]  /*d710*/  LDL.LU R9, [R1+0x63c] ;  /* 0x00063c0001097983 */ /* 0x001ea20000300800 */
[----:B------:R-:W-:Y:S02]  /*d720*/  IMAD.MOV.U32 R8, RZ, RZ, R11 ;  /* 0x000000ffff087224 */ /* 0x000fe400078e000b */
[----:B-1----:R-:W4:Y:S02]  /*d730*/  LDL.LU R10, [R1+0x634] ;  /* 0x00063400010a7983 */ /* 0x002f240000300800 */
[----:B------:R-:W4:Y:S02]  /*d740*/  LDL.LU R11, [R1+0x62c] ;  /* 0x00062c00010b7983 */ /* 0x000f240000300800 */
[----:B------:R-:W-:-:S04]  /*d750*/  IMAD.MOV.U32 R3, RZ, RZ, c[0x0][0x188] ;  /* 0x00006200ff037624 */ /* 0x000fc800078e00ff */
[----:B------:R-:W-:-:S04]  /*d760*/  IMAD.SHL.U32 R3, R3, 0x40, RZ ;  /* 0x0000004003037824 */ /* 0x000fc800078e00ff */
[----:B------:R-:W-:Y:S01]  /*d770*/  IMAD.SHL.U32 R3, R3, 0x2, RZ ;  /* 0x0000000203037824 */ /* 0x000fe200078e00ff */
[----:B------:R-:W-:Y:S01]  /*d780*/  STL [R1+0x774], R8 ;  /* 0x0007740801007387 */ /* 0x000fe20000100800 */
[----:B------:R-:W-:Y:S03]  /*d790*/  STL [R1+0x770], R6 ;  /* 0x0007700601007387 */ /* 0x000fe60000100800 */
[-C--:B---3--:R-:W-:Y:S02]  /*d7a0*/  IADD3 R5, P6, R5, R3.reuse, RZ ;  /* 0x0000000305057210 */ /* 0x088fe40007fde0ff */
[-C--:B------:R-:W-:Y:S02]  /*d7b0*/  IADD3 R4, P1, R4, R3.reuse, RZ ;  /* 0x0000000304047210 */ /* 0x080fe40007f3e0ff */
[-C--:B------:R-:W-:Y:S01]  /*d7c0*/  IADD3 R2, P2, R2, R3.reuse, RZ ;  /* 0x0000000302027210 */ /* 0x080fe20007f5e0ff */
[--C-:B------:R-:W-:Y:S01]  /*d7d0*/  IMAD.X R16, R16, 0x1, R0.reuse, P6 ;  /* 0x0000000110107824 */ /* 0x100fe200030e0600 */
[-C--:B------:R-:W-:Y:S01]  /*d7e0*/  IADD3 R17, P6, R17, R3.reuse, RZ ;  /* 0x0000000311117210 */ /* 0x080fe20007fde0ff */
[--C-:B------:R-:W-:Y:S01]  /*d7f0*/  IMAD.X R18, R18, 0x1, R0.reuse, P1 ;  /* 0x0000000112127824 */ /* 0x100fe200008e0600 */
[-C--:B------:R-:W-:Y:S01]  /*d800*/  IADD3 R14, P1, R14, R3.reuse, RZ ;  /* 0x000000030e0e7210 */ /* 0x080fe20007f3e0ff */
[----:B------:R-:W-:Y:S01]  /*d810*/  IMAD.X R13, R13, 0x1, R0, P2 ;  /* 0x000000010d0d7824 */ /* 0x000fe200010e0600 */
[----:B------:R-:W-:-:S02]  /*d820*/  IADD3 R12, P2, R12, R3, RZ ;  /* 0x000000030c0c7210 */ /* 0x000fc40007f5e0ff */
[-C--:B--2---:R-:W-:Y:S02]  /*d830*/  IADD3 R9, P3, R9, R3.reuse, RZ ;  /* 0x0000000309097210 */ /* 0x084fe40007f7e0ff */
[-C--:B----4-:R-:W-:Y:S02]  /*d840*/  IADD3 R10, P4, R10, R3.reuse, RZ ;  /* 0x000000030a0a7210 */ /* 0x090fe40007f9e0ff */
[-C--:B------:R-:W-:Y:S01]  /*d850*/  IADD3 R11, P5, R11, R3.reuse, RZ ;  /* 0x000000030b0b7210 */ /* 0x080fe20007fbe0ff */
[----:B------:R-:W-:Y:S02]  /*d860*/  STL [R1+0x63c], R9 ;  /* 0x00063c0901007387 */ /* 0x000fe40000100800 */
[----:B------:R-:W-:Y:S02]  /*d870*/  STL [R1+0x634], R10 ;  /* 0x0006340a01007387 */ /* 0x000fe40000100800 */
[--C-:B------:R-:W-:Y:S02]  /*d880*/  IMAD.X R20, R20, 0x1, R0.reuse, P3 ;  /* 0x0000000114147824 */ /* 0x100fe400018e0600 */
[----:B------:R-:W-:Y:S01]  /*d890*/  STL [R1+0x62c], R11 ;  /* 0x00062c0b01007387 */ /* 0x000fe20000100800 */
[----:B------:R-:W-:Y:S01]  /*d8a0*/  IADD3 R21, P3, R21, R3, RZ ;  /* 0x0000000315157210 */ /* 0x000fe20007f7e0ff */
[----:B------:R-:W-:Y:S01]  /*d8b0*/  STL [R1+0x624], R5 ;  /* 0x0006240501007387 */ /* 0x000fe20000100800 */
[----:B------:R-:W-:-:S02]  /*d8c0*/  IMAD.X R22, R22, 0x1, R0, P4 ;  /* 0x0000000116167824 */ /* 0x000fc400020e0600 */
[----:B------:R-:W-:Y:S01]  /*d8d0*/  STL [R1+0x61c], R4 ;  /* 0x00061c0401007387 */ /* 0x000fe20000100800 */
[-C--:B------:R-:W-:Y:S01]  /*d8e0*/  IADD3 R23, P4, R23, R3.reuse, RZ ;  /* 0x0000000317177210 */ /* 0x080fe20007f9e0ff */
[----:B------:R-:W-:Y:S01]  /*d8f0*/  STL [R1+0x614], R2 ;  /* 0x0006140201007387 */ /* 0x000fe20000100800 */
[--C-:B------:R-:W-:Y:S02]  /*d900*/  IMAD.X R15, R15, 0x1, R0.reuse, P5 ;  /* 0x000000010f0f7824 */ /* 0x100fe400028e0600 */
[----:B------:R-:W-:Y:S01]  /*d910*/  STL [R1+0x638], R20 ;  /* 0x0006381401007387 */ /* 0x000fe20000100800 */
[-C--:B------:R-:W-:Y:S01]  /*d920*/  IADD3 R19, P5, R19, R3.reuse, RZ ;  /* 0x0000000313137210 */ /* 0x080fe20007fbe0ff */
[----:B------:R-:W-:Y:S01]  /*d930*/  STL [R1+0x60c], R21 ;  /* 0x00060c1501007387 */ /* 0x000fe20000100800 */
[----:B------:R-:W-:Y:S02]  /*d940*/  STL [R1+0x630], R22 ;  /* 0x0006301601007387 */ /* 0x000fe40000100800 */
[----:B------:R-:W-:Y:S02]  /*d950*/  STL [R1+0x604], R23 ;  /* 0x0006041701007387 */ /* 0x000fe40000100800 */
[----:B------:R-:W-:Y:S01]  /*d960*/  STL [R1+0x628], R15 ;  /* 0x0006280f01007387 */ /* 0x000fe20000100800 */
[----:B------:R-:W-:Y:S01]  /*d970*/  STL [R1+0x5fc], R19 ;  /* 0x0005fc1301007387 */ /* 0x000fe20000100800 */
[----:B------:R-:W-:Y:S02]  /*d980*/  STL [R1+0x620], R16 ;  /* 0x0006201001007387 */ /* 0x000fe40000100800 */
[----:B------:R-:W-:Y:S02]  /*d990*/  STL [R1+0x5f4], R17 ;  /* 0x0005f41101007387 */ /* 0x000fe40000100800 */
[----:B------:R-:W-:Y:S02]  /*d9a0*/  STL [R1+0x618], R18 ;  /* 0x0006181201007387 */ /* 0x000fe40000100800 */
[--C-:B------:R-:W-:Y:S01]  /*d9b0*/  IMAD.X R29, R29, 0x1, R0.reuse, P3 ;  /* 0x000000011d1d7824 */ /* 0x100fe200018e0600 */
[----:B------:R-:W-:Y:S01]  /*d9c0*/  STL [R1+0x5ec], R14 ;  /* 0x0005ec0e01007387 */ /* 0x000fe20000100800 */
[----:B------:R-:W-:Y:S02]  /*d9d0*/  STL [R1+0x610], R13 ;  /* 0x0006100d01007387 */ /* 0x000fe40000100800 */
[----:B------:R0:W-:Y:S01]  /*d9e0*/  STL [R1+0x7f4], R3 ;  /* 0x0007f40301007387 */ /* 0x0001e20000100800 */
[----:B------:R-:W-:Y:S01]  /*d9f0*/  IADD3 R28, P3, R28, R3, RZ ;  /* 0x000000031c1c7210 */ /* 0x000fe20007f7e0ff */
[----:B------:R-:W-:Y:S04]  /*da00*/  STL [R1+0x5e4], R12 ;  /* 0x0005e40c01007387 */ /* 0x000fe80000100800 */
[----:B0-----:R-:W2:Y:S01]  /*da10*/  LDL.LU R3, [R1+0x600] ;  /* 0x0006000001037983 */ /* 0x001ea20000300800 */
[----:B------:R-:W-:Y:S02]  /*da20*/  STL [R1+0x608], R29 ;  /* 0x0006081d01007387 */ /* 0x000fe40000100800 */
[----:B------:R-:W3:Y:S02]  /*da30*/  LDL.LU R6, [R1+0x5f0] ;  /* 0x0005f00001067983 */ /* 0x000ee40000300800 */
[----:B------:R-:W-:Y:S01]  /*da40*/  STL [R1+0x5dc], R28 ;  /* 0x0005dc1c01007387 */ /* 0x000fe20000100800 */
[----:B---3--:R0:W-:Y:S04]  /*da50*/  STL [R1+0x7e8], R6 ;  /* 0x0007e80601007387 */ /* 0x0081e80000100800 */
[----:B0-----:R-:W3:Y:S04]  /*da60*/  LDL.LU R6, [R1+0x5cc] ;  /* 0x0005cc0001067983 */ /* 0x001ee80000300800 */
[----:B---3--:R0:W-:Y:S04]  /*da70*/  STL [R1+0x7ec], R6 ;  /* 0x0007ec0601007387 */ /* 0x0081e80000100800 */
[----:B0-----:R-:W3:Y:S01]  /*da80*/  LDL.LU R6, [R1+0x5f8] ;  /* 0x0005f80001067983 */ /* 0x001ee20000300800 */
[----:B------:R-:W-:Y:S01]  /*da90*/  ISETP.NE.U32.AND P0, PT, R7, R27, PT ;  /* 0x0000001b0700720c */ /* 0x000fe20003f05070 */
[----:B--2---:R-:W-:-:S02]  /*daa0*/  IMAD.X R3, R3, 0x1, R0, P4 ;  /* 0x0000000103037824 */ /* 0x004fc400020e0600 */
[----:B---3--:R0:W-:Y:S04]  /*dab0*/  STL [R1+0x7f0], R6 ;  /* 0x0007f00601007387 */ /* 0x0081e80000100800 */
[----:B0-----:R-:W2:Y:S01]  /*dac0*/  LDL.LU R6, [R1+0x5d4] ;  /* 0x0005d40001067983 */ /* 0x001ea20000300800 */
[----:B------:R-:W3:Y:S02]  /*dad0*/  LDL.LU R8, [R1+0x5c4] ;  /* 0x0005c40001087983 */ /* 0x000ee40000300800 */
[----:B------:R-:W4:Y:S02]  /*dae0*/  LDL.LU R24, [R1+0x5e8] ;  /* 0x0005e80001187983 */ /* 0x000f240000300800 */
[----:B------:R-:W2:Y:S01]  /*daf0*/  LDL.LU R25, [R1+0x5bc] ;  /* 0x0005bc0001197983 */ /* 0x000ea20000300800 */
[----:B------:R-:W2:Y:S01]  /*db00*/  LDL.LU R26, [R1+0x5e0] ;  /* 0x0005e000011a7983 */ /* 0x000ea20000300800 */
[----:B------:R-:W2:Y:S02]  /*db10*/  LDL.LU R27, [R1+0x5b4] ;  /* 0x0005b400011b7983 */ /* 0x000ea40000300800 */
[----:B------:R-:W2:Y:S02]  /*db20*/  LDL.LU R7, [R1+0x5d8] ;  /* 0x0005d80001077983 */ /* 0x000ea40000300800 */
        /* <DEDUP_REMOVED lines=21> */
[----:B0-----:R-:W2:Y:S02]  /*dc80*/  LDL.LU R3, [R1+0x7f4] ;  /* 0x0007f40001037983 */ /* 0x001ea40000300800 */
[----:B--2---:R-:W-:-:S05]  /*dc90*/  IADD3 R6, P4, R6, R3, RZ ;  /* 0x0000000306067210 */ /* 0x004fca0007f9e0ff */
[----:B------:R0:W-:Y:S04]  /*dca0*/  STL [R1+0x5d4], R6 ;  /* 0x0005d40601007387 */ /* 0x0001e80000100800 */
[----:B0-----:R-:W2:Y:S02]  /*dcb0*/  LDL.LU R6, [R1+0x7f0] ;  /* 0x0007f00001067983 */ /* 0x001ea40000300800 */
[----:B--2---:R-:W-:-:S05]  /*dcc0*/  IMAD.X R6, R6, 0x1, R0, P5 ;  /* 0x0000000106067824 */ /* 0x004fca00028e0600 */
[----:B------:R0:W-:Y:S04]  /*dcd0*/  STL [R1+0x5f8], R6 ;  /* 0x0005f80601007387 */ /* 0x0001e80000100800 */
[----:B0-----:R-:W2:Y:S02]  /*dce0*/  LDL.LU R6, [R1+0x7ec] ;  /* 0x0007ec0001067983 */ /* 0x001ea40000300800 */
[----:B--2---:R-:W-:-:S05]  /*dcf0*/  IADD3 R6, P5, R6, R3, RZ ;  /* 0x0000000306067210 */ /* 0x004fca0007fbe0ff */
[----:B------:R0:W-:Y:S04]  /*dd00*/  STL [R1+0x5cc], R6 ;  /* 0x0005cc0601007387 */ /* 0x0001e80000100800 */
[----:B0-----:R-:W2:Y:S01]  /*dd10*/  LDL.LU R6, [R1+0x7e8] ;  /* 0x0007e80001067983 */ /* 0x001ea20000300800 */
[--C-:B----4-:R-:W-:Y:S01]  /*dd20*/  IMAD.X R24, R24, 0x1, R0.reuse, P1 ;  /* 0x0000000118187824 */ /* 0x110fe200008e0600 */
[-C--:B------:R-:W-:Y:S01]  /*dd30*/  IADD3 R25, P1, R25, R3.reuse, RZ ;  /* 0x0000000319197210 */ /* 0x080fe20007f3e0ff */
[--C-:B------:R-:W-:Y:S01]  /*dd40*/  IMAD.X R26, R26, 0x1, R0.reuse, P2 ;  /* 0x000000011a1a7824 */ /* 0x100fe200010e0600 */
        /* <DEDUP_REMOVED lines=16> */
[----:B------:R-:W-:Y:S01]  /*de50*/  IADD3 R13, P5, R13, R3, RZ ;  /* 0x000000030d0d7210 */ /* 0x000fe20007fbe0ff */
[----:B------:R-:W-:-:S02]  /*de60*/  IMAD.X R28, R28, 0x1, R0, P1 ;  /* 0x000000011c1c7824 */ /* 0x000fc400008e0600 */
[----:B--2---:R-:W-:Y:S01]  /*de70*/  IMAD.X R6, R6, 0x1, R0, P6 ;  /* 0x0000000106067824 */ /* 0x004fe200030e0600 */
[----:B---3--:R-:W-:-:S04]  /*de80*/  IADD3 R8, P6, R8, R3, RZ ;  /* 0x0000000308087210 */ /* 0x008fc80007fde0ff */
        /* <DEDUP_REMOVED lines=10> */
[----:B------:R-:W-:Y:S01]  /*df30*/  IADD3 R20, P6, R20, R3, RZ ;  /* 0x0000000314147210 */ /* 0x000fe20007fde0ff */
[----:B------:R-:W-:Y:S02]  /*df40*/  STL [R1+0x5a4], R11 ;  /* 0x0005a40b01007387 */ /* 0x000fe40000100800 */
[----:B------:R-:W-:Y:S01]  /*df50*/  STL [R1+0x5c8], R5 ;  /* 0x0005c80501007387 */ /* 0x000fe20000100800 */
[----:B------:R-:W-:Y:S01]  /*df60*/  STL [R1+0x59c], R4 ;  /* 0x00059c0401007387 */ /* 0x000fe20000100800 */
[----:B------:R-:W-:Y:S02]  /*df70*/  STL [R1+0x5c0], R2 ;  /* 0x0005c00201007387 */ /* 0x000fe40000100800 */
        /* <DEDUP_REMOVED lines=8> */
[----:B------:R-:W-:-:S02]  /*e000*/  IMAD.X R12, R12, 0x1, R0, P6 ;  /* 0x000000010c0c7824 */ /* 0x000fc400030e0600 */
[----:B------:R-:W-:Y:S01]  /*e010*/  STL [R1+0x574], R18 ;  /* 0x0005741201007387 */ /* 0x000fe20000100800 */
[-C--:B------:R-:W-:Y:S01]  /*e020*/  IADD3 R29, P6, R29, R3.reuse, RZ ;  /* 0x000000031d1d7210 */ /* 0x080fe20007fde0ff */
[----:B------:R-:W-:Y:S01]  /*e030*/  STL [R1+0x598], R14 ;  /* 0x0005980e01007387 */ /* 0x000fe20000100800 */
[----:B------:R-:W-:Y:S02]  /*e040*/  STL [R1+0x56c], R13 ;  /* 0x00056c0d01007387 */ /* 0x000fe40000100800 */
[----:B------:R0:W-:Y:S02]  /*e050*/  STL [R1+0x7e4], R0 ;  /* 0x0007e40001007387 */ /* 0x0001e40000100800 */
[----:B------:R-:W-:Y:S01]  /*e060*/  STL [R1+0x590], R12 ;  /* 0x0005900c01007387 */ /* 0x000fe20000100800 */
        /* <DEDUP_REMOVED lines=8> */
[----:B--2---:R-:W-:-:S03]  /*e0f0*/  IADD3 R0, P1, R0, R3, RZ ;  /* 0x0000000300007210 */ /* 0x004fc60007f3e0ff */
        /* <DEDUP_REMOVED lines=30> */
[----:B--2---:R-:W-:-:S05]  /*e2e0*/  IMAD.X R6, R6, 0x1, R0, P2 ;  /* 0x0000000106067824 */ /* 0x004fca00010e0600 */
[----:B------:R0:W-:Y:S04]  /*e2f0*/  STL [R1+0x580], R6 ;  /* 0x0005800601007387 */ /* 0x0001e80000100800 */
[----:B0-----:R-:W2:Y:S02]  /*e300*/  LDL.LU R6, [R1+0x7e0] ;  /* 0x0007e00001067983 */ /* 0x001ea40000300800 */
[----:B--2---:R-:W-:-:S05]  /*e310*/  IADD3 R6, P2, R6, R3, RZ ;  /* 0x0000000306067210 */ /* 0x004fca0007f5e0ff */
[----:B------:R0:W-:Y:S04]  /*e320*/  STL [R1+0x554], R6 ;  /* 0x0005540601007387 */ /* 0x0001e80000100800 */
[----:B0-----:R-:W2:Y:S02]  /*e330*/  LDL.LU R6, [R1+0x7dc] ;  /* 0x0007dc0001067983 */ /* 0x001ea40000300800 */
[----:B--2---:R-:W-:-:S05]  /*e340*/  IMAD.X R6, R6, 0x1, R0, P3 ;  /* 0x0000000106067824 */ /* 0x004fca00018e0600 */
[----:B------:R0:W-:Y:S04]  /*e350*/  STL [R1+0x578], R6 ;  /* 0x0005780601007387 */ /* 0x0001e80000100800 */
[----:B0-----:R-:W2:Y:S01]  /*e360*/  LDL.LU R6, [R1+0x7d8] ;  /* 0x0007d80001067983 */ /* 0x001ea20000300800 */
[--C-:B---3--:R-:W-:Y:S01]  /*e370*/  IMAD.X R8, R8, 0x1, R0.reuse, P4 ;  /* 0x0000000108087824 */ /* 0x108fe200020e0600 */
[-C--:B----4-:R-:W-:Y:S01]  /*e380*/  IADD3 R24, P4, R24, R3.reuse, RZ ;  /* 0x0000000318187210 */ /* 0x090fe20007f9e0ff */
        /* <DEDUP_REMOVED lines=18> */
[----:B------:R-:W-:Y:S01]  /*e4b0*/  IMAD.X R29, R29, 0x1, R0, P4 ;  /* 0x000000011d1d7824 */ /* 0x000fe200020e0600 */
[----:B------:R-:W-:-:S02]  /*e4c0*/  IADD3 R28, P4, R28, R3, RZ ;  /* 0x000000031c1c7210 */ /* 0x000fc40007f9e0ff */
[----:B--2---:R-:W-:-:S05]  /*e4d0*/  IADD3 R6, P3, R6, R3, RZ ;  /* 0x0000000306067210 */ /* 0x004fca0007f7e0ff */
[----:B------:R-:W-:Y:S01]  /*e4e0*/  STL [R1+0x54c], R6 ;  /* 0x00054c0601007387 */ /* 0x000fe20000100800 */
[----:B------:R-:W-:Y:S02]  /*e4f0*/  STL [R1+0x570], R8 ;  /* 0x0005700801007387 */ /* 0x000fe40000100800 */
[----:B------:R-:W-:Y:S02]  /*e500*/  STL [R1+0x544], R24 ;  /* 0x0005441801007387 */ /* 0x000fe40000100800 */
[----:B------:R-:W-:Y:S01]  /*e510*/  STL [R1+0x568], R25 ;  /* 0x0005681901007387 */ /* 0x000fe20000100800 */
[----:B------:R-:W-:Y:S01]  /*e520*/  STL [R1+0x53c], R26 ;  /* 0x00053c1a01007387 */ /* 0x000fe20000100800 */
        /* <DEDUP_REMOVED lines=16> */
[----:B------:R-:W-:-:S02]  /*e630*/  IMAD.X R13, R13, 0x1, R0, P3 ;  /* 0x000000010d0d7824 */ /* 0x000fc400018e0600 */
[----:B------:R-:W-:Y:S02]  /*e640*/  STL [R1+0x528], R16 ;  /* 0x0005281001007387 */ /* 0x000fe40000100800 */
[----:B------:R-:W-:Y:S01]  /*e650*/  STL [R1+0x4fc], R17 ;  /* 0x0004fc1101007387 */ /* 0x000fe20000100800 */
[----:B------:R-:W-:Y:S01]  /*e660*/  IADD3 R12, P3, R12, R3, RZ ;  /* 0x000000030c0c7210 */ /* 0x000fe20007f7e0ff */
[----:B------:R-:W-:Y:S01]  /*e670*/  STL [R1+0x520], R18 ;  /* 0x0005201201007387 */ /* 0x000fe20000100800 */
[----:B------:R-:W-:Y:S02]  /*e680*/  STL [R1+0x4f4], R14 ;  /* 0x0004f40e01007387 */ /* 0x000fe40000100800 */
[----:B------:R-:W-:Y:S02]  /*e690*/  STL [R1+0x518], R13 ;  /* 0x0005180d01007387 */ /* 0x000fe40000100800 */
[----:B------:R0:W-:Y:S01]  /*e6a0*/  STL [R1+0x7d4], R3 ;  /* 0x0007d40301007387 */ /* 0x0001e20000100800 */
        /* <DEDUP_REMOVED lines=9> */
[----:B--2---:R-:W-:-:S03]  /*e740*/  IMAD.X R3, R3, 0x1, R0, P5 ;  /* 0x0000000103037824 */ /* 0x004fc600028e0600 */
        /* <DEDUP_REMOVED lines=547> */
[----:B------:R-:W-:Y:S01]  /*10980*/  IADD3 R2, P2, R2, R3, RZ ;  /* 0x0000000302027210 */ /* 0x000fe20007f5e0ff */
[----:B------:R-:W-:Y:S01]  /*10990*/  IMAD.X R19, R19, 0x1, R0, P3 ;  /* 0x0000000113137824 */ /* 0x000fe200018e0600 */
[----:B------:R-:W-:-:S02]  /*109a0*/  IADD3 R15, P3, R15, UR8, RZ ;  /* 0x000000080f0f7c10 */ /* 0x000fc4000ff7e0ff */
[----:B--2---:R-:W-:-:S05]  /*109b0*/  IADD3 R8, P6, R8, R3, RZ ;  /* 0x0000000308087210 */ /* 0x004fca0007fde0ff */
[----:B------:R0:W-:Y:S04]  /*109c0*/  STL [R1+0x6e0], R8 ;  /* 0x0006e00801007387 */ /* 0x0001e80000100800 */
[----:B0-----:R0:W5:Y:S01]  /*109d0*/  LDL.LU R8, [R1+0x774] ;  /* 0x0007740001087983 */ /* 0x0011620000300800 */
[----:B------:R1:W-:Y:S03]  /*109e0*/  STL [R1+0x690], R6 ;  /* 0x0006900601007387 */ /* 0x0003e60000100800 */
[----:B-1----:R0:W5:Y:S01]  /*109f0*/  LDL.LU R6, [R1+0x770] ;  /* 0x0007700001067983 */ /* 0x0021620000300800 */
[----:B------:R1:W-:Y:S03]  /*10a00*/  STL [R1+0x6e8], R5 ;  /* 0x0006e80501007387 */ /* 0x0003e60000100800 */
[----:B-1----:R-:W2:Y:S01]  /*10a10*/  LDL.LU R5, [R1+0x76c] ;  /* 0x00076c0001057983 */ /* 0x002ea20000300800 */
[----:B------:R1:W-:Y:S03]  /*10a20*/  STL [R1+0x6b4], R4 ;  /* 0x0006b40401007387 */ /* 0x0003e60000100800 */
[----:B-1----:R-:W3:Y:S01]  /*10a30*/  LDL.LU R4, [R1+0x768] ;  /* 0x0007680001047983 */ /* 0x002ee20000300800 */
[----:B------:R-:W4:Y:S02]  /*10a40*/  LDL.LU R3, [R1+0x764] ;  /* 0x0007640001037983 */ /* 0x000f240000300800 */
[----:B------:R1:W-:Y:S02]  /*10a50*/  STL [R1+0x70c], R2 ;  /* 0x00070c0201007387 */ /* 0x0003e40000100800 */
[----:B-1----:R-:W2:Y:S01]  /*10a60*/  LDL.LU R2, [R1+0x760] ;  /* 0x0007600001027983 */ /* 0x002ea20000300800 */
[----:B------:R-:W-:-:S02]  /*10a70*/  IMAD.X R14, R14, 0x1, R0, P4 ;  /* 0x000000010e0e7824 */ /* 0x000fc400020e0600 */
[----:B------:R1:W-:Y:S01]  /*10a80*/  STL [R1+0x6bc], R19 ;  /* 0x0006bc1301007387 */ /* 0x0003e20000100800 */
[----:B------:R-:W-:Y:S01]  /*10a90*/  IADD3 R13, P4, R13, UR8, RZ ;  /* 0x000000080d0d7c10 */ /* 0x000fe2000ff9e0ff */
[--C-:B------:R-:W-:Y:S01]  /*10aa0*/  IMAD.X R12, R12, 0x1, R0.reuse, P5 ;  /* 0x000000010c0c7824 */ /* 0x100fe200028e0600 */
[----:B------:R-:W-:Y:S01]  /*10ab0*/  IADD3 R29, P5, R29, UR8, RZ ;  /* 0x000000081d1d7c10 */ /* 0x000fe2000ffbe0ff */
[--C-:B------:R-:W-:Y:S01]  /*10ac0*/  IMAD.X R28, R28, 0x1, R0.reuse, P6 ;  /* 0x000000011c1c7824 */ /* 0x100fe200030e0600 */
[----:B-1----:R0:W5:Y:S01]  /*10ad0*/  LDL.LU R19, [R1+0x75c] ;  /* 0x00075c0001137983 */ /* 0x0021620000300800 */
[----:B------:R1:W-:Y:S01]  /*10ae0*/  STL [R1+0x708], R15 ;  /* 0x0007080f01007387 */ /* 0x0003e20000100800 */
[----:B------:R-:W-:Y:S01]  /*10af0*/  IADD3 R24, P6, R24, UR8, RZ ;  /* 0x0000000818187c10 */ /* 0x000fe2000ffde0ff */
[--C-:B------:R-:W-:Y:S01]  /*10b00*/  IMAD.X R25, R25, 0x1, R0.reuse, P1 ;  /* 0x0000000119197824 */ /* 0x100fe200008e0600 */
[----:B------:R-:W-:Y:S01]  /*10b10*/  IADD3 R26, P1, R26, UR8, RZ ;  /* 0x000000081a1a7c10 */ /* 0x000fe2000ff3e0ff */
[----:B-1----:R0:W5:Y:S01]  /*10b20*/  LDL.LU R15, [R1+0x758] ;  /* 0x00075800010f7983 */ /* 0x0021620000300800 */
[----:B------:R1:W-:Y:S02]  /*10b30*/  STL [R1+0x6c4], R14 ;  /* 0x0006c40e01007387 */ /* 0x0003e40000100800 */
[----:B------:R-:W-:Y:S01]  /*10b40*/  IMAD.X R27, R27, 0x1, R0, P2 ;  /* 0x000000011b1b7824 */ /* 0x000fe200010e0600 */
[----:B------:R-:W-:Y:S01]  /*10b50*/  IADD3 R7, P2, R7, UR8, RZ ;  /* 0x0000000807077c10 */ /* 0x000fe2000ff5e0ff */
[----:B-1----:R0:W5:Y:S01]  /*10b60*/  LDL.LU R14, [R1+0x754] ;  /* 0x00075400010e7983 */ /* 0x0021620000300800 */
[----:B------:R1:W-:Y:S01]  /*10b70*/  STL [R1+0x700], R13 ;  /* 0x0007000d01007387 */ /* 0x0003e20000100800 */
[----:B------:R-:W-:Y:S01]  /*10b80*/  IADD3.X R9, R9, UR5, RZ, P3, !PT ;  /* 0x0000000509097c10 */ /* 0x000fe20009ffe4ff */
[----:B------:R-:W-:Y:S01]  /*10b90*/  IADD3 R10, P3, R10, UR8, RZ ;  /* 0x000000080a0a7c10 */ /* 0x000fe2000ff7e0ff */
[----:B-1----:R0:W5:Y:S01]  /*10ba0*/  LDL.LU R13, [R1+0x750] ;  /* 0x00075000010d7983 */ /* 0x0021620000300800 */
[----:B------:R1:W-:Y:S01]  /*10bb0*/  STL [R1+0x6b0], R12 ;  /* 0x0006b00c01007387 */ /* 0x0003e20000100800 */
[----:B------:R-:W-:Y:S01]  /*10bc0*/  IADD3.X R11, R11, UR5, RZ, P4, !PT ;  /* 0x000000050b0b7c10 */ /* 0x000fe2000a7fe4ff */
[----:B------:R-:W-:Y:S01]  /*10bd0*/  IADD3 R20, P4, R20, UR8, RZ ;  /* 0x0000000814147c10 */ /* 0x000fe2000ff9e0ff */
[----:B-1----:R0:W5:Y:S01]  /*10be0*/  LDL.LU R12, [R1+0x74c] ;  /* 0x00074c00010c7983 */ /* 0x0021620000300800 */
[----:B------:R1:W-:Y:S01]  /*10bf0*/  STL [R1+0x6f8], R29 ;  /* 0x0006f81d01007387 */ /* 0x0003e20000100800 */
[----:B------:R-:W-:-:S02]  /*10c00*/  IADD3.X R21, R21, UR5, RZ, P5, !PT ;  /* 0x0000000515157c10 */ /* 0x000fc4000affe4ff */
[----:B------:R-:W-:Y:S01]  /*10c10*/  IADD3.X R22, R22, UR5, RZ, P6, !PT ;  /* 0x0000000516167c10 */ /* 0x000fe2000b7fe4ff */
[----:B-1----:R0:W5:Y:S01]  /*10c20*/  LDL.LU R29, [R1+0x748] ;  /* 0x00074800011d7983 */ /* 0x0021620000300800 */
[----:B------:R1:W-:Y:S02]  /*10c30*/  STL [R1+0x6d4], R28 ;  /* 0x0006d41c01007387 */ /* 0x0003e40000100800 */
[----:B------:R-:W-:Y:S02]  /*10c40*/  STL [R1+0x6f0], R24 ;  /* 0x0006f01801007387 */ /* 0x000fe40000100800 */
[----:B------:R-:W-:Y:S01]  /*10c50*/  STL [R1+0x6dc], R25 ;  /* 0x0006dc1901007387 */ /* 0x000fe20000100800 */
[----:B------:R-:W-:Y:S01]  /*10c60*/  STL [R1+0x6d0], R26 ;  /* 0x0006d01a01007387 */ /* 0x000fe20000100800 */
[----:B------:R-:W-:Y:S02]  /*10c70*/  STL [R1+0x6e4], R27 ;  /* 0x0006e41b01007387 */ /* 0x000fe40000100800 */
[----:B------:R-:W-:Y:S02]  /*10c80*/  STL [R1+0x2f4], R7 ;  /* 0x0002f40701007387 */ /* 0x000fe40000100800 */
[----:B------:R-:W-:Y:S01]  /*10c90*/  STL [R1+0x704], R9 ;  /* 0x0007040901007387 */ /* 0x000fe20000100800 */
[----:B------:R-:W-:Y:S01]  /*10ca0*/  STL [R1+0x2ec], R10 ;  /* 0x0002ec0a01007387 */ /* 0x000fe20000100800 */
[----:B------:R-:W-:-:S03]  /*10cb0*/  IADD3.X R23, R23, UR5, RZ, P1, !PT ;  /* 0x0000000517177c10 */ /* 0x000fc60008ffe4ff */
[----:B-1----:R-:W1:Y:S01]  /*10cc0*/  S2R R28, SR_TID.X ;  /* 0x00000000001c7919 */ /* 0x002e620000002100 */
[----:B------:R3:W-:Y:S01]  /*10cd0*/  STL [R1+0x6fc], R11 ;  /* 0x0006fc0b01007387 */ /* 0x0007e20000100800 */
[----:B------:R-:W-:Y:S01]  /*10ce0*/  IADD3.X R16, R16, UR5, RZ, P2, !PT ;  /* 0x0000000510107c10 */ /* 0x000fe200097fe4ff */
[----:B------:R0:W-:Y:S01]  /*10cf0*/  STL [R1+0x2e4], R20 ;  /* 0x0002e41401007387 */ /* 0x0001e20000100800 */
[----:B------:R-:W-:Y:S01]  /*10d00*/  IADD3.X R17, R17, UR5, RZ, P3, !PT ;  /* 0x0000000511117c10 */ /* 0x000fe20009ffe4ff */
[----:B------:R0:W-:Y:S01]  /*10d10*/  STL [R1+0x6f4], R21 ;  /* 0x0006f41501007387 */ /* 0x0001e20000100800 */
[----:B------:R0:W-:Y:S01]  /*10d20*/  STL [R1+0x6ec], R22 ;  /* 0x0006ec1601007387 */ /* 0x0001e20000100800 */
[----:B------:R-:W-:Y:S01]  /*10d30*/  IADD3.X R18, R18, UR5, RZ, P4, !PT ;  /* 0x0000000512127c10 */ /* 0x000fe2000a7fe4ff */
[----:B------:R0:W-:Y:S01]  /*10d40*/  STL [R1+0x2f8], R23 ;  /* 0x0002f81701007387 */ /* 0x0001e20000100800 */
[----:B------:R0:W-:Y:S01]  /*10d50*/  STL [R1+0x2f0], R16 ;  /* 0x0002f01001007387 */ /* 0x0001e20000100800 */
[----:B------:R0:W-:Y:S01]  /*10d60*/  STL [R1+0x2e8], R17 ;  /* 0x0002e81101007387 */ /* 0x0001e20000100800 */
[----:B-1----:R-:W-:-:S05]  /*10d70*/  LOP3.LUT R28, R28, 0xff, RZ, 0xc0, !PT ;  /* 0x000000ff1c1c7812 */ /* 0x002fca00078ec0ff */
[----:B------:R-:W-:Y:S02]  /*10d80*/  IMAD.SHL.U32 R28, R28, 0x2, RZ ;  /* 0x000000021c1c7824 */ /* 0x000fe400078e00ff */
[----:B---3--:R-:W-:Y:S02]  /*10d90*/  IMAD.MOV.U32 R11, RZ, RZ, R4 ;  /* 0x000000ffff0b7224 */ /* 0x008fe400078e0004 */
[----:B--2---:R-:W-:Y:S02]  /*10da0*/  IMAD.MOV.U32 R10, RZ, RZ, R2 ;  /* 0x000000ffff0a7224 */ /* 0x004fe400078e0002 */
[----:B----4-:R-:W-:Y:S02]  /*10db0*/  IMAD.MOV.U32 R2, RZ, RZ, R3 ;  /* 0x000000ffff027224 */ /* 0x010fe400078e0003 */
[----:B------:R-:W-:-:S05]  /*10dc0*/  IMAD.MOV.U32 R3, RZ, RZ, R5 ;  /* 0x000000ffff037224 */ /* 0x000fca00078e0005 */
[----:B------:R0:W-:Y:S01]  /*10dd0*/  STL.64 [R1+0x1c0], R2 ;  /* 0x0001c00201007387 */ /* 0x0001e20000100a00 */
[----:B------:R0:W-:Y:S02]  /*10de0*/  STL [R1+0x2e0], R18 ;  /* 0x0002e01201007387 */ /* 0x0001e40000100800 */
[----:B------:R0:W-:Y:S01]  /*10df0*/  STL.64 [R1+0x1c8], R10 ;  /* 0x0001c80a01007387 */ /* 0x0001e20000100a00 */
[----:B------:R-:W-:Y:S01]  /*10e00*/  @!P0 CALL.REL.NOINC `(.L_x_2) ;  /* 0x0000001000008944 */ /* 0x000fe20003c00000 */
[----:B------:R-:W-:Y:S05]  /*10e10*/  BRA `(.L_x_3) ;  /* 0xffff270000007947 */ /* 0x000fea000383ffff */
.L_x_2:
[----:B------:R-:W2:Y:S04]  /*10e20*/  LDL.LU R7, [R1+0x128] ;  /* 0x0001280001077983 */ /* 0x000ea80000300800 */
[----:B--2---:R1:W-:Y:S04]  /*10e30*/  STL [R1+0x794], R7 ;  /* 0x0007940701007387 */ /* 0x0043e80000100800 */
[----:B-1----:R-:W2:Y:S04]  /*10e40*/  LDL.LU R7, [R1+0x100] ;  /* 0x0001000001077983 */ /* 0x002ea80000300800 */
        /* <DEDUP_REMOVED lines=12> */
[----:B--2---:R1:W-:Y:S02]  /*10f10*/  STL [R1+0x7cc], R7 ;  /* 0x0007cc0701007387 */ /* 0x0043e40000100800 */
[----:B-1---5:R-:W-:-:S02]  /*10f20*/  IMAD.MOV.U32 R7, RZ, RZ, R6 ;  /* 0x000000ffff077224 */ /* 0x022fc400078e0006 */
        /* <DEDUP_REMOVED lines=18> */
[----:B------:R-:W2:Y:S01]  /*11050*/  LDL.LU R5, [R1+0x138] ;  /* 0x0001380001057983 */ /* 0x000ea20000300800 */
[----:B-1----:R-:W-:-:S03]  /*11060*/  IMAD.MOV.U32 R6, RZ, RZ, R8 ;  /* 0x000000ffff067224 */ /* 0x002fc600078e0008 */
[----:B--2---:R1:W-:Y:S04]  /*11070*/  STL [R1+0x78c], R5 ;  /* 0x00078c0501007387 */ /* 0x0043e80000100800 */
[----:B-1----:R-:W2:Y:S04]  /*11080*/  LDL.LU R5, [R1+0xfc] ;  /* 0x0000fc0001057983 */ /* 0x002ea80000300800 */
[----:B------:R-:W3:Y:S04]  /*11090*/  LDL.LU R4, [R1+0x148] ;  /* 0x0001480001047983 */ /* 0x000ee80000300800 */
[----:B---3--:R1:W-:Y:S04]  /*110a0*/  STL [R1+0x788], R4 ;  /* 0x0007880401007387 */ /* 0x0083e80000100800 */
[----:B-1----:R-:W3:Y:S04]  /*110b0*/  LDL.LU R4, [R1+0x13c] ;  /* 0x00013c0001047983 */ /* 0x002ee80000300800 */
[----:B0-----:R-:W4:Y:S04]  /*110c0*/  LDL.LU R11, [R1+0x120] ;  /* 0x00012000010b7983 */ /* 0x001f280000300800 */
[----:B----4-:R0:W-:Y:S04]  /*110d0*/  STL [R1+0x784], R11 ;  /* 0x0007840b01007387 */ /* 0x0101e80000100800 */
[----:B0-----:R-:W4:Y:S04]  /*110e0*/  LDL.LU R11, [R1+0x14c] ;  /* 0x00014c00010b7983 */ /* 0x001f280000300800 */
[----:B------:R-:W2:Y:S04]  /*110f0*/  LDL.LU R10, [R1+0xf0] ;  /* 0x0000f000010a7983 */ /* 0x000ea80000300800 */
[----:B--2---:R0:W-:Y:S04]  /*11100*/  STL [R1+0x780], R10 ;  /* 0x0007800a01007387 */ /* 0x0041e80000100800 */
[----:B0-----:R-:W2:Y:S04]  /*11110*/  LDL.LU R10, [R1+0x124] ;  /* 0x00012400010a7983 */ /* 0x001ea80000300800 */
[----:B------:R-:W2:Y:S04]  /*11120*/  LDL.LU R9, [R1+0x130] ;  /* 0x0001300001097983 */ /* 0x000ea80000300800 */
[----:B--2---:R0:W-:Y:S04]  /*11130*/  STL [R1+0x77c], R9 ;  /* 0x00077c0901007387 */ /* 0x0041e80000100800 */
[----:B0-----:R-:W2:Y:S04]  /*11140*/  LDL.LU R9, [R1+0xf4] ;  /* 0x0000f40001097983 */ /* 0x001ea80000300800 */
[----:B------:R0:W-:Y:S04]  /*11150*/  STL [R1+0x774], R15 ;  /* 0x0007740f01007387 */ /* 0x0001e80000100800 */
[----:B0-----:R-:W2:Y:S04]  /*11160*/  LDL.LU R15, [R1+0x144] ;  /* 0x00014400010f7983 */ /* 0x001ea80000300800 */
[----:B--2---:R0:W-:Y:S04]  /*11170*/  STL [R1+0x778], R15 ;  /* 0x0007780f01007387 */ /* 0x0041e80000100800 */
[----:B0-----:R-:W2:Y:S04]  /*11180*/  LDL.LU R15, [R1+0x134] ;  /* 0x00013400010f7983 */ /* 0x001ea80000300800 */
[----:B------:R-:W2:Y:S04]  /*11190*/  LDL.LU R8, [R1+0x140] ;  /* 0x0001400001087983 */ /* 0x000ea80000300800 */
[----:B------:R0:W-:Y:S04]  /*111a0*/  STL [R1+0x770], R14 ;  /* 0x0007700e01007387 */ /* 0x0001e80000100800 */
[----:B0-----:R-:W2:Y:S04]  /*111b0*/  LDL.LU R14, [R1+0x15c] ;  /* 0x00015c00010e7983 */ /* 0x001ea80000300800 */
[----:B------:R0:W-:Y:S04]  /*111c0*/  STL [R1+0x76c], R13 ;  /* 0x00076c0d01007387 */ /* 0x0001e80000100800 */
[----:B0-----:R-:W2:Y:S04]  /*111d0*/  LDL.LU R13, [R1+0x16c] ;  /* 0x00016c00010d7983 */ /* 0x001ea80000300800 */
[----:B------:R0:W-:Y:S04]  /*111e0*/  STL [R1+0x768], R12 ;  /* 0x0007680c01007387 */ /* 0x0001e80000100800 */
[----:B0-----:R-:W2:Y:S04]  /*111f0*/  LDL.LU R12, [R1+0x17c] ;  /* 0x00017c00010c7983 */ /* 0x001ea80000300800 */
[----:B------:R0:W-:Y:S04]  /*11200*/  STL [R1+0x764], R19 ;  /* 0x0007641301007387 */ /* 0x0001e80000100800 */
[----:B0-----:R-:W2:Y:S04]  /*11210*/  LDL.LU R19, [R1+0x18c] ;  /* 0x00018c0001137983 */ /* 0x001ea80000300800 */
[----:B------:R-:W2:Y:S04]  /*11220*/  LDL.LU R18, [R1+0x160] ;  /* 0x0001600001127983 */ /* 0x000ea80000300800 */
[----:B--2---:R0:W-:Y:S04]  /*11230*/  STL [R1+0x760], R18 ;  /* 0x0007601201007387 */ /* 0x0041e80000100800 */
        /* <DEDUP_REMOVED lines=16> */
[----:B------:R-:W2:Y:S01]  /*11340*/  LDL.LU R29, [R1+0x1ec] ;  /* 0x0001ec00011d7983 */ /* 0x000ea20000300800 */
[----:B------:R-:W-:-:S03]  /*11350*/  F2FP.PACK_AB R7, R6, R7 ;  /* 0x000000070607723e */ /* 0x000fc600000000ff */
[----:B--2---:R0:W-:Y:S04]  /*11360*/  STL [R1+0x748], R29 ;  /* 0x0007481d01007387 */ /* 0x0041e80000100800 */
[----:B0-----:R-:W2:Y:S04]  /*11370*/  LDL.LU R29, [R1+0x1bc] ;  /* 0x0001bc00011d7983 */ /* 0x001ea80000300800 */
        /* <DEDUP_REMOVED lines=10> */
[----:B------:R0:W-:Y:S04]  /*11420*/  STL [R1+0x4c], R7 ;  /* 0x00004c0701007387 */ /* 0x0001e80000100800 */
[----:B0-----:R-:W2:Y:S02]  /*11430*/  LDL.LU R7, [R1+0x7cc] ;  /* 0x0007cc0001077983 */ /* 0x001ea40000300800 */
[----:B--2---:R-:W-:-:S02]  /*11440*/  F2FP.PACK_AB R7, R6, R7 ;  /* 0x000000070607723e */ /* 0x004fc400000000ff */
        /* <DEDUP_REMOVED lines=25> */
[----:B------:R0:W-:Y:S04]  /*115e0*/  STL [R1], R7 ;  /* 0x0000000701007387 */ /* 0x0001e80000100800 */
[----:B0-----:R-:W2:Y:S02]  /*115f0*/  LDL.LU R7, [R1+0x794] ;  /* 0x0007940001077983 */ /* 0x001ea40000300800 */
[----:B--2---:R-:W-:-:S02]  /*11600*/  F2FP.PACK_AB R7, R6, R7 ;  /* 0x000000070607723e */ /* 0x004fc400000000ff */
[----:B------:R-:W2:Y:S02]  /*11610*/  LDL.LU R6, [R1+0x790] ;  /* 0x0007900001067983 */ /* 0x000ea40000300800 */
[----:B--2---:R-:W-:Y:S02]  /*11620*/  F2FP.PACK_AB R6, R5, R6 ;  /* 0x000000060506723e */ /* 0x004fe400000000ff */
[----:B------:R-:W3:Y:S02]  /*11630*/  LDL.LU R5, [R1+0x78c] ;  /* 0x00078c0001057983 */ /* 0x000ee40000300800 */
[----:B---3--:R-:W-:Y:S02]  /*11640*/  F2FP.PACK_AB R5, R4, R5 ;  /* 0x000000050405723e */ /* 0x008fe400000000ff */
[----:B------:R-:W4:Y:S02]  /*11650*/  LDL.LU R4, [R1+0x788] ;  /* 0x0007880001047983 */ /* 0x000f240000300800 */
[----:B----4-:R-:W-:-:S02]  /*11660*/  F2FP.PACK_AB R4, R11, R4 ;  /* 0x000000040b04723e */ /* 0x010fc400000000ff */
[----:B------:R-:W2:Y:S02]  /*11670*/  LDL.LU R11, [R1+0x784] ;  /* 0x00078400010b7983 */ /* 0x000ea40000300800 */
[----:B--2---:R-:W-:Y:S02]  /*11680*/  F2FP.PACK_AB R11, R10, R11 ;  /* 0x0000000b0a0b723e */ /* 0x004fe400000000ff */
[----:B------:R-:W2:Y:S02]  /*11690*/  LDL.LU R10, [R1+0x780] ;  /* 0x00078000010a7983 */ /* 0x000ea40000300800 */
[----:B--2---:R-:W-:Y:S02]  /*116a0*/  F2FP.PACK_AB R10, R9, R10 ;  /* 0x0000000a090a723e */ /* 0x004fe400000000ff */
[----:B------:R-:W2:Y:S02]  /*116b0*/  LDL.LU R9, [R1+0x77c] ;  /* 0x00077c0001097983 */ /* 0x000ea40000300800 */
[----:B--2---:R-:W-:-:S02]  /*116c0*/  F2FP.PACK_AB R9, R15, R9 ;  /* 0x000000090f09723e */ /* 0x004fc400000000ff */
        /* <DEDUP_REMOVED lines=24> */
[----:B------:R-:W2:Y:S01]  /*11850*/  LDL.LU R29, [R1+0x748] ;  /* 0x00074800011d7983 */ /* 0x000ea20000300800 */
[----:B------:R-:W-:Y:S02]  /*11860*/  F2FP.PACK_AB R27, R28, R27 ;  /* 0x0000001b1c1b723e */ /* 0x000fe400000000ff */
[----:B------:R-:W-:Y:S02]  /*11870*/  F2FP.PACK_AB R26, R0, R26 ;  /* 0x0000001a001a723e */ /* 0x000fe400000000ff */
[----:B------:R-:W-:Y:S02]  /*11880*/  F2FP.PACK_AB R25, R3, R25 ;  /* 0x000000190319723e */ /* 0x000fe400000000ff */
[----:B------:R-:W-:Y:S02]  /*11890*/  F2FP.PACK_AB R24, R2, R24 ;  /* 0x000000180218723e */ /* 0x000fe400000000ff */
[----:B--2---:R-:W-:Y:S02]  /*118a0*/  F2FP.PACK_AB R20, R29, R20 ;  /* 0x000000141d14723e */ /* 0x004fe400000000ff */
.L_x_1:
[----:B0-----:R-:W2:Y:S04]  /*118b0*/  LDL.LU R0, [R1+0x73c] ;  /* 0x00073c0001007983 */ /* 0x001ea80000300800 */
[----:B------:R-:W0:Y:S02]  /*118c0*/  S2R R28, SR_TID.X ;  /* 0x00000000001c7919 */ /* 0x000e240000002100 */
[----:B0-----:R-:W-:-:S02]  /*118d0*/  IMAD.SHL.U32 R3, R28, 0x8, RZ ;  /* 0x000000081c037824 */ /* 0x001fc400078e00ff */
[C---:B------:R-:W-:Y:S02]  /*118e0*/  IMAD.SHL.U32 R2, R28.reuse, 0x20, RZ ;  /* 0x000000201c027824 */ /* 0x040fe400078e00ff */
[C---:B------:R-:W-:Y:S01]  /*118f0*/  IMAD.SHL.U32 R29, R28.reuse, 0x4, RZ ;  /* 0x000000041c1d7824 */ /* 0x040fe200078e00ff */
[----:B------:R-:W-:Y:S01]  /*11900*/  LOP3.LUT R3, R3, 0x700, RZ, 0xc0, !PT ;  /* 0x0000070003037812 */ /* 0x000fe200078ec0ff */
[----:B------:R-:W-:Y:S01]  /*11910*/  IMAD.SHL.U32 R28, R28, 0x800, RZ ;  /* 0x000008001c1c7824 */ /* 0x000fe200078e00ff */
[----:B------:R-:W-:Y:S01]  /*11920*/  BAR.SYNC.DEFER_BLOCKING 0x0 ;  /* 0x0000000000007b1d */ /* 0x000fe20000010000 */
[----:B--2---:R-:W-:-:S04]  /*11930*/  LOP3.LUT R0, R0, 0x3000, RZ, 0xc0, !PT ;  /* 0x0000300000007812 */ /* 0x004fc800078ec0ff */
[----:B------:R-:W-:Y:S02]  /*11940*/  LOP3.LUT R2, R0, 0x60, R2, 0xf8, !PT ;  /* 0x0000006000027812 */ /* 0x000fe400078ef802 */
[----:B------:R-:W-:Y:S02]  /*11950*/  LOP3.LUT R0, R3, 0x70, R29, 0xf8, !PT ;  /* 0x0000007003007812 */ /* 0x000fe400078ef81d */
[----:B------:R-:W0:Y:S01]  /*11960*/  S2R R29, SR_TID.X ;  /* 0x00000000001d7919 */ /* 0x000e220000002100 */
[----:B------:R-:W-:Y:S02]  /*11970*/  LOP3.LUT R3, R28, 0x3000, RZ, 0xc0, !PT ;  /* 0x000030001c037812 */ /* 0x000fe400078ec0ff */
[----:B------:R-:W-:-:S05]  /*11980*/  LOP3.LUT R0, R2, R0, RZ, 0x3c, !PT ;  /* 0x0000000002007212 */ /* 0x000fca00078e3cff */
[----:B------:R-:W-:Y:S04]  /*11990*/  STS.128 [R0], R24 ;  /* 0x0000001800007388 */ /* 0x000fe80000000c00 */
[----:B------:R1:W-:Y:S04]  /*119a0*/  STS.128 [R0+0x80], R20 ;  /* 0x0000801400007388 */ /* 0x0003e80000000c00 */
[----:B------:R-:W-:Y:S04]  /*119b0*/  STS.128 [R0+0x800], R16 ;  /* 0x0008001000007388 */ /* 0x000fe80000000c00 */
[----:B------:R-:W-:Y:S01]  /*119c0*/  STS.128 [R0+0x880], R12 ;  /* 0x0008800c00007388 */ /* 0x000fe20000000c00 */
[----:B0-----:R-:W-:-:S03]  /*119d0*/  LOP3.LUT R29, R29, 0xff, RZ, 0xc0, !PT ;  /* 0x000000ff1d1d7812 */ /* 0x001fc600078ec0ff */
[----:B-1----:R-:W2:Y:S02]  /*119e0*/  LDL.LU R20, [R1+0x40] ;  /* 0x0000400001147983 */ /* 0x002ea40000300800 */
[----:B------:R-:W-:Y:S02]  /*119f0*/  IMAD R2, R29, 0x10, R3 ;  /* 0x000000101d027824 */ /* 0x000fe400078e0203 */
[----:B------:R-:W-:Y:S06]  /*11a00*/  BAR.SYNC.DEFER_BLOCKING 0x0 ;  /* 0x0000000000007b1d */ /* 0x000fec0000010000 */
[----:B------:R-:W2:Y:S01]  /*11a10*/  LDL.LU R21, [R1+0x44] ;  /* 0x0000440001157983 */ /* 0x000ea20000300800 */
[----:B------:R-:W-:-:S03]  /*11a20*/  LOP3.LUT R27, R2, 0x40, RZ, 0x3c, !PT ;  /* 0x00000040021b7812 */ /* 0x000fc600078e3cff */
[----:B------:R-:W2:Y:S01]  /*11a30*/  LDL.LU R22, [R1+0x48] ;  /* 0x0000480001167983 */ /* 0x000ea20000300800 */
[----:B------:R-:W-:-:S03]  /*11a40*/  LOP3.LUT R3, R2, 0x20, RZ, 0x3c, !PT ;  /* 0x0000002002037812 */ /* 0x000fc600078e3cff */
[----:B------:R-:W2:Y:S04]  /*11a50*/  LDL.LU R23, [R1+0x4c] ;  /* 0x00004c0001177983 */ /* 0x000ea80000300800 */
[----:B------:R-:W0:Y:S04]  /*11a60*/  LDS.128 R16, [R2] ;  /* 0x0000000002107984 */ /* 0x000e280000000c00 */
[----:B------:R-:W-:Y:S04]  /*11a70*/  LDS.128 R12, [R3] ;  /* 0x00000000030c7984 */ /* 0x000fe80000000c00 */
[----:B0-----:R-:W-:Y:S04]  /*11a80*/  STL.64 [R1+0x20], R16 ;  /* 0x0000201001007387 */ /* 0x001fe80000100a00 */
[----:B------:R-:W-:Y:S04]  /*11a90*/  STL.64 [R1+0x28], R18 ;  /* 0x0000281201007387 */ /* 0x000fe80000100a00 */
[----:B------:R-:W0:Y:S04]  /*11aa0*/  LDS.128 R16, [R27] ;  /* 0x000000001b107984 */ /* 0x000e280000000c00 */
[----:B0-----:R0:W-:Y:S04]  /*11ab0*/  STL.64 [R1+0x770], R16 ;  /* 0x0007701001007387 */ /* 0x0011e80000100a00 */
[----:B------:R-:W-:Y:S04]  /*11ac0*/  STL.64 [R1+0x10], R12 ;  /* 0x0000100c01007387 */ /* 0x000fe80000100a00 */
[----:B------:R-:W-:Y:S01]  /*11ad0*/  STL.64 [R1+0x18], R14 ;  /* 0x0000180e01007387 */ /* 0x000fe20000100a00 */
[----:B0-----:R-:W-:-:S03]  /*11ae0*/  LOP3.LUT R17, R2, 0x60, RZ, 0x3c, !PT ;  /* 0x0000006002117812 */ /* 0x001fc600078e3cff */
[----:B------:R-:W3:Y:S04]  /*11af0*/  LDL R16, [R1+0x714] ;  /* 0x0007140001107983 */ /* 0x000ee80000100800 */
[----:B------:R-:W0:Y:S04]  /*11b00*/  LDS.128 R12, [R17] ;  /* 0x00000000110c7984 */ /* 0x000e280000000c00 */
[----:B------:R-:W-:Y:S06]  /*11b10*/  BAR.SYNC.DEFER_BLOCKING 0x0 ;  /* 0x0000000000007b1d */ /* 0x000fec0000010000 */
[----:B------:R1:W-:Y:S04]  /*11b20*/  STL [R1+0x750], R19 ;  /* 0x0007501301007387 */ /* 0x0003e80000100800 */
[----:B-1----:R-:W4:Y:S04]  /*11b30*/  LDL.LU R19, [R1+0x710] ;  /* 0x0007100001137983 */ /* 0x002f280000300800 */
[----:B------:R1:W-:Y:S04]  /*11b40*/  STS.128 [R0], R8 ;  /* 0x0000000800007388 */ /* 0x0003e80000000c00 */
[----:B0-----:R0:W-:Y:S04]  /*11b50*/  STL.64 [R1+0x778], R12 ;  /* 0x0007780c01007387 */ /* 0x0011e80000100a00 */
[----:B------:R5:W-:Y:S04]  /*11b60*/  STL [R1+0x748], R15 ;  /* 0x0007480f01007387 */ /* 0x000be80000100800 */
[----:B-1----:R-:W3:Y:S04]  /*11b70*/  LDL.LU R8, [R1] ;  /* 0x0000000001087983 */ /* 0x002ee80000300800 */
[----:B------:R-:W3:Y:S04]  /*11b80*/  LDL.LU R9, [R1+0x4] ;  /* 0x0000040001097983 */ /* 0x000ee80000300800 */
[----:B------:R-:W3:Y:S04]  /*11b90*/  LDL.LU R10, [R1+0x8] ;  /* 0x00000800010a7983 */ /* 0x000ee80000300800 */
[----:B------:R-:W3:Y:S04]  /*11ba0*/  LDL.LU R11, [R1+0xc] ;  /* 0x00000c00010b7983 */ /* 0x000ee80000300800 */
[----:B------:R-:W-:Y:S04]  /*11bb0*/  STS.128 [R0+0x80], R4 ;  /* 0x0000800400007388 */ /* 0x000fe80000000c00 */
[----:B0-----:R-:W4:Y:S04]  /*11bc0*/  LDL.LU R13, [R1+0x20] ;  /* 0x00002000010d7983 */ /* 0x001f280000300800 */
[----:B-----5:R-:W5:Y:S04]  /*11bd0*/  LDL.LU R15, [R1+0x718] ;  /* 0x00071800010f7983 */ /* 0x020f680000300800 */
[----:B--2---:R4:W-:Y:S04]  /*11be0*/  STS.128 [R0+0x880], R20 ;  /* 0x0008801400007388 */ /* 0x0049e80000000c00 */
[----:B---3--:R0:W-:Y:S04]  /*11bf0*/  STS.128 [R0+0x800], R8 ;  /* 0x0008000800007388 */ /* 0x0081e80000000c00 */
[----:B------:R-:W-:Y:S06]  /*11c00*/  BAR.SYNC.DEFER_BLOCKING 0x0 ;  /* 0x0000000000007b1d */ /* 0x000fec0000010000 */
[----:B------:R-:W1:Y:S01]  /*11c10*/  LDS.128 R8, [R2] ;  /* 0x0000000002087984 */ /* 0x000e620000000c00 */
[C---:B----4-:R-:W-:Y:S01]  /*11c20*/  IADD3 R20, R19.reuse, 0x1, RZ ;  /* 0x0000000113147810 */ /* 0x050fe20007ffe0ff */
[C---:B0-----:R-:W-:Y:S01]  /*11c30*/  IMAD R0, R16.reuse, c[0x0][0x194], RZ ;  /* 0x0000650010007a24 */ /* 0x041fe200078e02ff */
[----:B------:R-:W-:Y:S01]  /*11c40*/  ISETP.GE.AND P6, PT, R16, c[0x0][0x178], PT ;  /* 0x00005e0010007a0c */ /* 0x000fe20003fc6270 */
[----:B------:R-:W0:Y:S04]  /*11c50*/  LDS.128 R4, [R3] ;  /* 0x0000000003047984 */ /* 0x000e280000000c00 */
[----:B-1----:R1:W-:Y:S04]  /*11c60*/  STL.64 [R1+0x758], R10 ;  /* 0x0007580a01007387 */ /* 0x0023e80000100a00 */
[----:B-1----:R-:W2:Y:S01]  /*11c70*/  LDL.LU R11, [R1+0x10] ;  /* 0x00001000010b7983 */ /* 0x002ea20000300800 */
[----:B------:R-:W-:Y:S01]  /*11c80*/  ISETP.GE.AND P1, PT, R20, c[0x0][0x17c], PT ;  /* 0x00005f0014007a0c */ /* 0x000fe20003f26270 */
[----:B------:R-:W-:Y:S01]  /*11c90*/  IMAD.MOV.U32 R20, RZ, RZ, c[0x0][0x194] ;  /* 0x00006500ff147624 */ /* 0x000fe200078e00ff */
[----:B------:R-:W-:-:S03]  /*11ca0*/  ISETP.GE.AND P5, PT, R19, c[0x0][0x17c], PT ;  /* 0x00005f0013007a0c */ /* 0x000fc60003fa6270 */
[----:B------:R-:W-:Y:S01]  /*11cb0*/  IMAD R20, R20, 0x100, R0 ;  /* 0x0000010014147824 */ /* 0x000fe200078e0200 */
[----:B------:R-:W-:Y:S02]  /*11cc0*/  LEA R2, P0, R0, c[0x0][0x170], 0x1 ;  /* 0x00005c0000027a11 */ /* 0x000fe400078008ff */
[----:B------:R-:W-:Y:S02]  /*11cd0*/  ISETP.LT.AND P6, PT, R19, c[0x0][0x17c], !P6 ;  /* 0x00005f0013007a0c */ /* 0x000fe400077c1270 */
[----:B------:R-:W-:Y:S02]  /*11ce0*/  LEA R28, P2, R20, c[0x0][0x170], 0x1 ;  /* 0x00005c00141c7a11 */ /* 0x000fe400078408ff */
[----:B-----5:R-:W-:Y:S02]  /*11cf0*/  ISETP.LT.AND P5, PT, R15, c[0x0][0x178], !P5 ;  /* 0x00005e000f007a0c */ /* 0x020fe40006fa1270 */
[----:B------:R-:W-:Y:S01]  /*11d00*/  LEA.HI.X.SX32 R3, R0, c[0x0][0x174], 0x1, P0 ;  /* 0x00005d0000037a11 */ /* 0x000fe200000f0eff */
[C---:B------:R-:W-:Y:S01]  /*11d10*/  IMAD R0, R19.reuse, c[0x0][0x198], RZ ;  /* 0x0000660013007a24 */ /* 0x040fe200078e02ff */
[----:B------:R-:W-:-:S02]  /*11d20*/  IADD3 R21, R19, 0x2, RZ ;  /* 0x0000000213157810 */ /* 0x000fc40007ffe0ff */
[----:B------:R-:W-:Y:S01]  /*11d30*/  LEA.HI.X.SX32 R29, R20, c[0x0][0x174], 0x1, P2 ;  /* 0x00005d00141d7a11 */ /* 0x000fe200010f0eff */
[----:B------:R-:W-:Y:S01]  /*11d40*/  IMAD.WIDE R22, R0, 0x2, R2 ;  /* 0x0000000200167825 */ /* 0x000fe200078e0202 */
[----:B------:R-:W-:-:S03]  /*11d50*/  ISETP.GE.AND P4, PT, R21, c[0x0][0x17c], PT ;  /* 0x00005f0015007a0c */ /* 0x000fc60003f86270 */
[----:B------:R-:W-:Y:S01]  /*11d60*/  IMAD.WIDE R20, R0, 0x2, R28 ;  /* 0x0000000200147825 */ /* 0x000fe200078e021c */
[----:B------:R-:W-:Y:S04]  /*11d70*/  @P6 STG.E.U16 [R22.64], R13 ;  /* 0x0000000d16006986 */ /* 0x000fe8000c101506 */
[----:B------:R-:W-:Y:S04]  /*11d80*/  @P5 STG.E.U16 [R20.64], R8 ;  /* 0x0000000814005986 */ /* 0x000fe8000c101506 */
[----:B------:R-:W1:Y:S01]  /*11d90*/  LDS.128 R20, [R27] ;  /* 0x000000001b147984 */ /* 0x000e620000000c00 */
[----:B------:R-:W-:-:S02]  /*11da0*/  ISETP.LT.AND P6, PT, R16, c[0x0][0x178], !P1 ;  /* 0x00005e0010007a0c */ /* 0x000fc40004fc1270 */
[----:B------:R-:W-:Y:S01]  /*11db0*/  IADD3 R0, R0, c[0x0][0x198], RZ ;  /* 0x0000660000007a10 */ /* 0x000fe20007ffe0ff */
[----:B--2---:R2:W-:Y:S04]  /*11dc0*/  STL.64 [R1+0x780], R10 ;  /* 0x0007800a01007387 */ /* 0x0045e80000100a00 */
[----:B0-----:R-:W-:Y:S04]  /*11dd0*/  STL.64 [R1+0x760], R6 ;  /* 0x0007600601007387 */ /* 0x001fe80000100a00 */
[----:B-1----:R0:W-:Y:S01]  /*11de0*/  STL.64 [R1+0x768], R22 ;  /* 0x0007681601007387 */ /* 0x0021e20000100a00 */
[----:B--2---:R-:W-:Y:S01]  /*11df0*/  IMAD.WIDE R10, R0, 0x2, R2 ;  /* 0x00000002000a7825 */ /* 0x004fe200078e0202 */
[----:B0-----:R-:W-:-:S05]  /*11e00*/  PRMT R23, R13, 0x7632, R23 ;  /* 0x000076320d177816 */ /* 0x001fca0000000017 */
[----:B------:R0:W-:Y:S04]  /*11e10*/  @P6 STG.E.U16 [R10.64], R23 ;  /* 0x000000170a006986 */ /* 0x0001e8000c101506 */
[----:B0-----:R-:W2:Y:S01]  /*11e20*/  LDL.LU.64 R10, [R1+0x780] ;  /* 0x00078000010a7983 */ /* 0x001ea20000300a00 */
[C---:B------:R-:W-:Y:S02]  /*11e30*/  ISETP.LT.AND P1, PT, R15.reuse, c[0x0][0x178], !P1 ;  /* 0x00005e000f007a0c */ /* 0x040fe40004f21270 */
[----:B------:R-:W-:Y:S02]  /*11e40*/  ISETP.LT.AND P5, PT, R16, c[0x0][0x178], !P4 ;  /* 0x00005e0010007a0c */ /* 0x000fe400067a1270 */
[----:B------:R-:W-:Y:S02]  /*11e50*/  ISETP.LT.AND P4, PT, R15, c[0x0][0x178], !P4 ;  /* 0x00005e000f007a0c */ /* 0x000fe40006781270 */
[----:B------:R-:W-:-:S02]  /*11e60*/  IADD3 R26, R19, 0x3, RZ ;  /* 0x00000003131a7810 */ /* 0x000fc40007ffe0ff */
[C---:B------:R-:W-:Y:S02]  /*11e70*/  IADD3 R7, R0.reuse, c[0x0][0x198], RZ ;  /* 0x0000660000077a10 */ /* 0x040fe40007ffe0ff */
[C---:B------:R-:W-:Y:S02]  /*11e80*/  IADD3 R24, R19.reuse, 0x4, RZ ;  /* 0x0000000413187810 */ /* 0x040fe40007ffe0ff */
[----:B------:R-:W-:Y:S01]  /*11e90*/  IADD3 R25, R19, 0x5, RZ ;  /* 0x0000000513197810 */ /* 0x000fe20007ffe0ff */
[----:B------:R-:W-:Y:S01]  /*11ea0*/  IMAD.WIDE R12, R0, 0x2, R28 ;  /* 0x00000002000c7825 */ /* 0x000fe200078e021c */
[----:B------:R-:W-:Y:S02]  /*11eb0*/  ISETP.GE.AND P0, PT, R26, c[0x0][0x17c], PT ;  /* 0x00005f001a007a0c */ /* 0x000fe40003f06270 */
[----:B------:R-:W-:Y:S01]  /*11ec0*/  PRMT R22, R8, 0x7632, R22 ;  /* 0x0000763208167816 */ /* 0x000fe20000000016 */
[----:B------:R-:W-:Y:S01]  /*11ed0*/  IMAD.WIDE R26, R7, 0x2, R2 ;  /* 0x00000002071a7825 */ /* 0x000fe200078e0202 */
[----:B------:R-:W-:-:S02]  /*11ee0*/  ISETP.GE.AND P2, PT, R24, c[0x0][0x17c], PT ;  /* 0x00005f0018007a0c */ /* 0x000fc40003f46270 */
[----:B------:R-:W-:Y:S01]  /*11ef0*/  ISETP.GE.AND P3, PT, R25, c[0x0][0x17c], PT ;  /* 0x00005f0019007a0c */ /* 0x000fe20003f66270 */
[C---:B------:R-:W-:Y:S01]  /*11f00*/  IMAD.WIDE R24, R7.reuse, 0x2, R28 ;  /* 0x0000000207187825 */ /* 0x040fe200078e021c */
[----:B------:R0:W-:Y:S01]  /*11f10*/  @P1 STG.E.U16 [R12.64], R22 ;  /* 0x000000160c001986 */ /* 0x0001e2000c101506 */
[----:B------:R-:W-:-:S03]  /*11f20*/  IADD3 R0, R7, c[0x0][0x198], RZ ;  /* 0x0000660007007a10 */ /* 0x000fc60007ffe0ff */
[----:B0-----:R-:W3:Y:S02]  /*11f30*/  LDL.LU.64 R12, [R1+0x778] ;  /* 0x00077800010c7983 */ /* 0x001ee40000300a00 */
[----:B------:R-:W-:Y:S02]  /*11f40*/  IMAD.WIDE R22, R0, 0x2, R28 ;  /* 0x0000000200167825 */ /* 0x000fe400078e021c */
[----:B--2---:R-:W-:Y:S04]  /*11f50*/  @P5 STG.E.U16 [R26.64], R11 ;  /* 0x0000000b1a005986 */ /* 0x004fe8000c101506 */
[----:B------:R0:W-:Y:S04]  /*11f60*/  @P4 STG.E.U16 [R24.64], R4 ;  /* 0x0000000418004986 */ /* 0x0001e8000c101506 */
[----:B------:R1:W2:Y:S01]  /*11f70*/  LDS.128 R24, [R17] ;  /* 0x0000000011187984 */ /* 0x0002a20000000c00 */
[----:B------:R-:W-:-:S02]  /*11f80*/  ISETP.LT.AND P5, PT, R16, c[0x0][0x178], !P0 ;  /* 0x00005e0010007a0c */ /* 0x000fc400047a1270 */
[----:B------:R-:W-:Y:S02]  /*11f90*/  PRMT R6, R11, 0x7632, R6 ;  /* 0x000076320b067816 */ /* 0x000fe40000000006 */
[----:B------:R-:W-:Y:S02]  /*11fa0*/  PRMT R10, R4, 0x7632, R10 ;  /* 0x00007632040a7816 */ /* 0x000fe4000000000a */
[C---:B0-----:R-:W-:Y:S01]  /*11fb0*/  IADD3 R4, R0.reuse, c[0x0][0x198], RZ ;  /* 0x0000660000047a10 */ /* 0x041fe20007ffe0ff */
[----:B-1----:R-:W-:Y:S01]  /*11fc0*/  IMAD.WIDE R16, R0, 0x2, R2 ;  /* 0x0000000200107825 */ /* 0x002fe200078e0202 */
[----:B------:R-:W-:-:S05]  /*11fd0*/  PRMT R0, R6, 0x7610, R0 ;  /* 0x0000761006007816 */ /* 0x000fca0000000000 */
[----:B------:R-:W-:Y:S04]  /*11fe0*/  @P5 STG.E.U16 [R16.64], R0 ;  /* 0x0000000010005986 */ /* 0x000fe8000c101506 */
[----:B--2---:R0:W-:Y:S04]  /*11ff0*/  STL [R1+0x74c], R27 ;  /* 0x00074c1b01007387 */ /* 0x0041e80000100800 */
[----:B0-----:R-:W2:Y:S04]  /*12000*/  LDL.LU R27, [R1+0x714] ;  /* 0x00071400011b7983 */ /* 0x001ea80000300800 */
[----:B------:R-:W4:Y:S01]  /*12010*/  LDL.LU.64 R16, [R1+0x770] ;  /* 0x0007700001107983 */ /* 0x000f220000300a00 */
[----:B------:R-:W-:-:S13]  /*12020*/  ISETP.LT.AND P0, PT, R15, c[0x0][0x178], !P0 ;  /* 0x00005e000f007a0c */ /* 0x000fda0004701270 */
[----:B------:R0:W-:Y:S01]  /*12030*/  @P0 STG.E.U16 [R22.64], R10 ;  /* 0x0000000a16000986 */ /* 0x0001e2000c101506 */
[----:B------:R-:W-:-:S03]  /*12040*/  IADD3 R11, R19, 0x8, RZ ;  /* 0x00000008130b7810 */ /* 0x000fc60007ffe0ff */
[----:B0-----:R-:W5:Y:S01]  /*12050*/  LDL.LU R10, [R1+0x24] ;  /* 0x00002400010a7983 */ /* 0x001f620000300800 */
[----:B------:R-:W-:-:S03]  /*12060*/  ISETP.GE.AND P5, PT, R11, c[0x0][0x17c], PT ;  /* 0x00005f000b007a0c */ /* 0x000fc60003fa6270 */
[----:B------:R-:W3:Y:S01]  /*12070*/  LDL.LU R11, [R1+0x14] ;  /* 0x00001400010b7983 */ /* 0x000ee20000300800 */
[----:B------:R-:W-:Y:S01]  /*12080*/  IMAD.WIDE R6, R4, 0x2, R2 ;  /* 0x0000000204067825 */ /* 0x000fe200078e0202 */
[----:B------:R-:W-:-:S04]  /*12090*/  IADD3 R8, R19, 0x6, RZ ;  /* 0x0000000613087810 */ /* 0x000fc80007ffe0ff */
[----:B------:R-:W-:Y:S02]  /*120a0*/  ISETP.GE.AND P6, PT, R8, c[0x0][0x17c], PT ;  /* 0x00005f0008007a0c */ /* 0x000fe40003fc6270 */
[C---:B------:R-:W-:Y:S02]  /*120b0*/  IADD3 R8, R19.reuse, 0x7, RZ ;  /* 0x0000000713087810 */ /* 0x040fe40007ffe0ff */
[C---:B------:R-:W-:Y:S02]  /*120c0*/  IADD3 R0, R19.reuse, 0x9, RZ ;  /* 0x0000000913007810 */ /* 0x040fe40007ffe0ff */
[----:B------:R-:W-:Y:S02]  /*120d0*/  ISETP.GE.AND P1, PT, R8, c[0x0][0x17c], PT ;  /* 0x00005f0008007a0c */ /* 0x000fe40003f26270 */
[----:B------:R-:W-:Y:S02]  /*120e0*/  IADD3 R8, R19, 0xd, RZ ;  /* 0x0000000d13087810 */ /* 0x000fe40007ffe0ff */
[----:B--2---:R-:W-:-:S02]  /*120f0*/  ISETP.LT.AND P4, PT, R27, c[0x0][0x178], !P2 ;  /* 0x00005e001b007a0c */ /* 0x004fc40005781270 */
[----:B------:R-:W-:Y:S02]  /*12100*/  ISETP.LT.AND P2, PT, R15, c[0x0][0x178], !P2 ;  /* 0x00005e000f007a0c */ /* 0x000fe40005741270 */
[----:B------:R-:W-:Y:S02]  /*12110*/  ISETP.LT.AND P0, PT, R27, c[0x0][0x178], !P3 ;  /* 0x00005e001b007a0c */ /* 0x000fe40005f01270 */
[----:B------:R-:W-:-:S07]  /*12120*/  ISETP.LT.AND P3, PT, R15, c[0x0][0x178], !P3 ;  /* 0x00005e000f007a0c */ /* 0x000fce0005f61270 */
[----:B----4-:R0:W-:Y:S02]  /*12130*/  @P4 STG.E.U16 [R6.64], R16 ;  /* 0x0000001006004986 */ /* 0x0101e4000c101506 */
[C---:B0-----:R-:W-:Y:S01]  /*12140*/  IMAD.WIDE R6, R4.reuse, 0x2, R28 ;  /* 0x0000000204067825 */ /* 0x041fe200078e021c */
[----:B------:R-:W-:Y:S02]  /*12150*/  IADD3 R4, R4, c[0x0][0x198], RZ ;  /* 0x0000660004047a10 */ /* 0x000fe40007ffe0ff */
[----:B------:R-:W-:Y:S02]  /*12160*/  PRMT R16, R16, 0x7632, R16 ;  /* 0x0000763210107816 */ /* 0x000fe40000000010 */
[----:B------:R0:W-:Y:S01]  /*12170*/  @P2 STG.E.U16 [R6.64], R20 ;  /* 0x0000001406002986 */ /* 0x0001e2000c101506 */
[----:B------:R-:W-:Y:S01]  /*12180*/  IMAD.WIDE R22, R4, 0x2, R2 ;  /* 0x0000000204167825 */ /* 0x000fe200078e0202 */
[----:B------:R-:W-:Y:S02]  /*12190*/  ISETP.LT.AND P2, PT, R27, c[0x0][0x178], !P6 ;  /* 0x00005e001b007a0c */ /* 0x000fe40007741270 */
[----:B------:R-:W-:-:S02]  /*121a0*/  ISETP.LT.AND P6, PT, R15, c[0x0][0x178], !P6 ;  /* 0x00005e000f007a0c */ /* 0x000fc400077c1270 */
[----:B------:R1:W-:Y:S01]  /*121b0*/  @P0 STG.E.U16 [R22.64], R16 ;  /* 0x0000001016000986 */ /* 0x0003e2000c101506 */
[----:B0-----:R-:W-:Y:S01]  /*121c0*/  PRMT R20, R20, 0x7632, R20 ;  /* 0x0000763214147816 */ /* 0x001fe20000000014 */
[C---:B------:R-:W-:Y:S01]  /*121d0*/  IMAD.WIDE R6, R4.reuse, 0x2, R28 ;  /* 0x0000000204067825 */ /* 0x040fe200078e021c */
[----:B------:R-:W-:-:S04]  /*121e0*/  IADD3 R4, R4, c[0x0][0x198], RZ ;  /* 0x0000660004047a10 */ /* 0x000fc80007ffe0ff */
[----:B------:R0:W-:Y:S01]  /*121f0*/  @P3 STG.E.U16 [R6.64], R20 ;  /* 0x0000001406003986 */ /* 0x0001e2000c101506 */
[----:B------:R-:W-:Y:S01]  /*12200*/  ISETP.LT.AND P3, PT, R27, c[0x0][0x178], !P1 ;  /* 0x00005e001b007a0c */ /* 0x000fe20004f61270 */
[----:B-1----:R-:W-:Y:S01]  /*12210*/  IMAD.WIDE R22, R4, 0x2, R2 ;  /* 0x0000000204167825 */ /* 0x002fe200078e0202 */
[----:B------:R-:W-:Y:S02]  /*12220*/  ISETP.LT.AND P1, PT, R15, c[0x0][0x178], !P1 ;  /* 0x00005e000f007a0c */ /* 0x000fe40004f21270 */
[----:B------:R-:W-:Y:S02]  /*12230*/  ISETP.GE.AND P4, PT, R0, c[0x0][0x17c], PT ;  /* 0x00005f0000007a0c */ /* 0x000fe40003f86270 */
[----:B------:R-:W-:Y:S01]  /*12240*/  IADD3 R0, R19, 0xa, RZ ;  /* 0x0000000a13007810 */ /* 0x000fe20007ffe0ff */
[C---:B0-----:R-:W-:Y:S01]  /*12250*/  IMAD.WIDE R6, R4.reuse, 0x2, R28 ;  /* 0x0000000204067825 */ /* 0x041fe200078e021c */
[----:B------:R-:W-:Y:S01]  /*12260*/  IADD3 R4, R4, c[0x0][0x198], RZ ;  /* 0x0000660004047a10 */ /* 0x000fe20007ffe0ff */
[----:B---3--:R0:W-:Y:S01]  /*12270*/  @P2 STG.E.U16 [R22.64], R12 ;  /* 0x0000000c16002986 */ /* 0x0081e2000c101506 */
[----:B------:R-:W-:-:S02]  /*12280*/  ISETP.GE.AND P0, PT, R0, c[0x0][0x17c], PT ;  /* 0x00005f0000007a0c */ /* 0x000fc40003f06270 */
[----:B------:R-:W-:Y:S01]  /*12290*/  IADD3 R0, R19, 0xb, RZ ;  /* 0x0000000b13007810 */ /* 0x000fe20007ffe0ff */
[----:B------:R1:W-:Y:S01]  /*122a0*/  @P6 STG.E.U16 [R6.64], R24 ;  /* 0x0000001806006986 */ /* 0x0003e2000c101506 */
[----:B------:R-:W-:Y:S02]  /*122b0*/  ISETP.LT.AND P6, PT, R27, c[0x0][0x178], !P5 ;  /* 0x00005e001b007a0c */ /* 0x000fe40006fc1270 */
[----:B------:R-:W-:Y:S02]  /*122c0*/  ISETP.GE.AND P2, PT, R0, c[0x0][0x17c], PT ;  /* 0x00005f0000007a0c */ /* 0x000fe40003f46270 */
[----:B0-----:R-:W-:Y:S01]  /*122d0*/  PRMT R12, R12, 0x7632, R12 ;  /* 0x000076320c0c7816 */ /* 0x001fe2000000000c */
[----:B------:R-:W-:Y:S01]  /*122e0*/  IMAD.WIDE R22, R4, 0x2, R2 ;  /* 0x0000000204167825 */ /* 0x000fe200078e0202 */
[----:B-1----:R-:W-:-:S03]  /*122f0*/  PRMT R24, R24, 0x7632, R24 ;  /* 0x0000763218187816 */ /* 0x002fc60000000018 */
[C-C-:B------:R-:W-:Y:S01]  /*12300*/  IMAD.WIDE R6, R4.reuse, 0x2, R28.reuse ;  /* 0x0000000204067825 */ /* 0x140fe200078e021c */
[----:B------:R-:W-:Y:S01]  /*12310*/  IADD3 R4, R4, c[0x0][0x198], RZ ;  /* 0x0000660004047a10 */ /* 0x000fe20007ffe0ff */
[----:B------:R0:W-:Y:S01]  /*12320*/  @P3 STG.E.U16 [R22.64], R12 ;  /* 0x0000000c16003986 */ /* 0x0001e2000c101506 */
[----:B------:R-:W-:Y:S02]  /*12330*/  ISETP.LT.AND P5, PT, R15, c[0x0][0x178], !P5 ;  /* 0x00005e000f007a0c */ /* 0x000fe40006fa1270 */
[----:B------:R-:W-:Y:S01]  /*12340*/  IADD3 R0, R19, 0xc, RZ ;  /* 0x0000000c13007810 */ /* 0x000fe20007ffe0ff */
[----:B------:R1:W-:Y:S01]  /*12350*/  @P1 STG.E.U16 [R6.64], R24 ;  /* 0x0000001806001986 */ /* 0x0003e2000c101506 */
[----:B------:R-:W-:Y:S02]  /*12360*/  ISETP.LT.AND P1, PT, R27, c[0x0][0x178], !P4 ;  /* 0x00005e001b007a0c */ /* 0x000fe40006721270 */
[----:B------:R-:W-:Y:S02]  /*12370*/  ISETP.GE.AND P3, PT, R0, c[0x0][0x17c], PT ;  /* 0x00005f0000007a0c */ /* 0x000fe40003f66270 */
[C---:B------:R-:W-:Y:S01]  /*12380*/  IADD3 R0, R4.reuse, c[0x0][0x198], RZ ;  /* 0x0000660004007a10 */ /* 0x040fe20007ffe0ff */
[----:B0-----:R-:W-:-:S04]  /*12390*/  IMAD.WIDE R22, R4, 0x2, R28 ;  /* 0x0000000204167825 */ /* 0x001fc800078e021c */
[----:B-1----:R-:W-:Y:S01]  /*123a0*/  IMAD.WIDE R6, R4, 0x2, R2 ;  /* 0x0000000204067825 */ /* 0x002fe200078e0202 */
[----:B-----5:R-:W-:-:S04]  /*123b0*/  PRMT R4, R10, 0x7632, R4 ;  /* 0x000076320a047816 */ /* 0x020fc80000000004 */
[----:B------:R0:W-:Y:S01]  /*123c0*/  @P6 STG.E.U16 [R6.64], R10 ;  /* 0x0000000a06006986 */ /* 0x0001e2000c101506 */
[----:B------:R-:W-:-:S03]  /*123d0*/  ISETP.LT.AND P4, PT, R15, c[0x0][0x178], !P4 ;  /* 0x00005e000f007a0c */ /* 0x000fc60006781270 */
[----:B------:R1:W-:Y:S01]  /*123e0*/  @P5 STG.E.U16 [R22.64], R9 ;  /* 0x0000000916005986 */ /* 0x0003e2000c101506 */
[----:B------:R-:W-:Y:S02]  /*123f0*/  ISETP.LT.AND P5, PT, R27, c[0x0][0x178], !P0 ;  /* 0x00005e001b007a0c */ /* 0x000fe400047a1270 */
[----:B------:R-:W-:Y:S01]  /*12400*/  ISETP.LT.AND P0, PT, R15, c[0x0][0x178], !P0 ;  /* 0x00005e000f007a0c */ /* 0x000fe20004701270 */
[----:B0-----:R-:W-:-:S05]  /*12410*/  IMAD.WIDE R6, R0, 0x2, R2 ;  /* 0x0000000200067825 */ /* 0x001fca00078e0202 */
[----:B------:R0:W-:Y:S01]  /*12420*/  @P1 STG.E.U16 [R6.64], R4 ;  /* 0x0000000406001986 */ /* 0x0001e2000c101506 */
[----:B------:R-:W-:Y:S01]  /*12430*/  PRMT R16, R9, 0x7632, R16 ;  /* 0x0000763209107816 */ /* 0x000fe20000000010 */
[----:B-1----:R-:W-:Y:S01]  /*12440*/  IMAD.WIDE R22, R0, 0x2, R28 ;  /* 0x0000000200167825 */ /* 0x002fe200078e021c */
[----:B------:R-:W-:Y:S02]  /*12450*/  ISETP.GE.AND P6, PT, R8, c[0x0][0x17c], PT ;  /* 0x00005f0008007a0c */ /* 0x000fe40003fc6270 */
[----:B0-----:R-:W-:Y:S02]  /*12460*/  IADD3 R4, R0, c[0x0][0x198], RZ ;  /* 0x0000660000047a10 */ /* 0x001fe40007ffe0ff */
[----:B------:R0:W-:Y:S03]  /*12470*/  @P4 STG.E.U16 [R22.64], R16 ;  /* 0x0000001016004986 */ /* 0x0001e6000c101506 */
[----:B------:R-:W-:-:S04]  /*12480*/  IMAD.WIDE R6, R4, 0x2, R2 ;  /* 0x0000000204067825 */ /* 0x000fc800078e0202 */
[----:B------:R-:W-:Y:S01]  /*12490*/  IMAD.WIDE R8, R4, 0x2, R28 ;  /* 0x0000000204087825 */ /* 0x000fe200078e021c */
[----:B------:R1:W-:Y:S01]  /*124a0*/  @P5 STG.E.U16 [R6.64], R11 ;  /* 0x0000000b06005986 */ /* 0x0003e2000c101506 */
[----:B------:R-:W-:-:S03]  /*124b0*/  IADD3 R0, R19, 0xf, RZ ;  /* 0x0000000f13007810 */ /* 0x000fc60007ffe0ff */
[----:B------:R2:W-:Y:S01]  /*124c0*/  @P0 STG.E.U16 [R8.64], R5 ;  /* 0x0000000508000986 */ /* 0x0005e2000c101506 */
[----:B------:R-:W-:Y:S02]  /*124d0*/  ISETP.LT.AND P0, PT, R27, c[0x0][0x178], !P2 ;  /* 0x00005e001b007a0c */ /* 0x000fe40005701270 */
[----:B------:R-:W-:Y:S01]  /*124e0*/  ISETP.LT.AND P2, PT, R15, c[0x0][0x178], !P2 ;  /* 0x00005e000f007a0c */ /* 0x000fe20005741270 */
[----:B0-----:R-:W3:Y:S01]  /*124f0*/  LDL.LU.64 R22, [R1+0x768] ;  /* 0x0007680001167983 */ /* 0x001ee20000300a00 */
[----:B------:R-:W-:Y:S02]  /*12500*/  IADD3 R4, R4, c[0x0][0x198], RZ ;  /* 0x0000660004047a10 */ /* 0x000fe40007ffe0ff */
[----:B------:R-:W-:Y:S02]  /*12510*/  ISETP.LT.AND P5, PT, R27, c[0x0][0x178], !P3 ;  /* 0x00005e001b007a0c */ /* 0x000fe40005fa1270 */
[----:B------:R-:W-:Y:S02]  /*12520*/  ISETP.LT.AND P3, PT, R15, c[0x0][0x178], !P3 ;  /* 0x00005e000f007a0c */ /* 0x000fe40005f61270 */
[----:B------:R-:W-:-:S02]  /*12530*/  ISETP.GE.AND P4, PT, R0, c[0x0][0x17c], PT ;  /* 0x00005f0000007a0c */ /* 0x000fc40003f86270 */
[C---:B------:R-:W-:Y:S01]  /*12540*/  IADD3 R0, R4.reuse, c[0x0][0x198], RZ ;  /* 0x0000660004007a10 */ /* 0x040fe20007ffe0ff */
[C---:B-1----:R-:W-:Y:S01]  /*12550*/  IMAD.WIDE R6, R4.reuse, 0x2, R2 ;  /* 0x0000000204067825 */ /* 0x042fe200078e0202 */
[----:B------:R-:W-:Y:S02]  /*12560*/  PRMT R20, R11, 0x7632, R20 ;  /* 0x000076320b147816 */ /* 0x000fe40000000014 */
[----:B------:R-:W-:Y:S01]  /*12570*/  PRMT R16, R5, 0x7632, R16 ;  /* 0x0000763205107816 */ /* 0x000fe20000000010 */
[----:B------:R-:W-:-:S04]  /*12580*/  IMAD.WIDE R10, R4, 0x2, R28 ;  /* 0x00000002040a7825 */ /* 0x000fc800078e021c */
[C---:B--2---:R-:W-:Y:S01]  /*12590*/  IMAD.WIDE R8, R0.reuse, 0x2, R2 ;  /* 0x0000000200087825 */ /* 0x044fe200078e0202 */
[----:B------:R0:W-:Y:S03]  /*125a0*/  @P0 STG.E.U16 [R6.64], R20 ;  /* 0x0000001406000986 */ /* 0x0001e6000c101506 */
[----:B------:R-:W-:Y:S01]  /*125b0*/  IMAD.WIDE R4, R0, 0x2, R28 ;  /* 0x0000000200047825 */ /* 0x000fe200078e021c */
[----:B------:R-:W-:Y:S04]  /*125c0*/  @P2 STG.E.U16 [R10.64], R16 ;  /* 0x000000100a002986 */ /* 0x000fe8000c101506 */
[----:B------:R1:W-:Y:S04]  /*125d0*/  @P5 STG.E.U16 [R8.64], R17 ;  /* 0x0000001108005986 */ /* 0x0003e8000c101506 */
[----:B------:R2:W-:Y:S01]  /*125e0*/  @P3 STG.E.U16 [R4.64], R21 ;  /* 0x0000001504003986 */ /* 0x0005e2000c101506 */
[----:B------:R-:W-:-:S03]  /*125f0*/  ISETP.LT.AND P3, PT, R27, c[0x0][0x178], !P6 ;  /* 0x00005e001b007a0c */ /* 0x000fc60007761270 */
[----:B0-----:R-:W4:Y:S01]  /*12600*/  LDL.LU.64 R6, [R1+0x760] ;  /* 0x0007600001067983 */ /* 0x001f220000300a00 */
[----:B-1----:R-:W-:-:S03]  /*12610*/  IADD3 R8, R0, c[0x0][0x198], RZ ;  /* 0x0000660000087a10 */ /* 0x002fc60007ffe0ff */
[----:B------:R-:W5:Y:S01]  /*12620*/  LDL.LU.64 R10, [R1+0x758] ;  /* 0x00075800010a7983 */ /* 0x000f620000300a00 */
[----:B------:R-:W-:Y:S01]  /*12630*/  PRMT R17, R17, 0x7632, R17 ;  /* 0x0000763211117816 */ /* 0x000fe20000000011 */
[----:B--2---:R-:W-:Y:S02]  /*12640*/  IMAD.WIDE R4, R8, 0x2, R2 ;  /* 0x0000000208047825 */ /* 0x004fe400078e0202 */
[----:B------:R-:W2:Y:S04]  /*12650*/  LDL.LU R24, [R1+0x18] ;  /* 0x0000180001187983 */ /* 0x000ea80000300800 */
[----:B------:R0:W-:Y:S04]  /*12660*/  @P3 STG.E.U16 [R4.64], R17 ;  /* 0x0000001104003986 */ /* 0x0001e8000c101506 */
[----:B0-----:R-:W2:Y:S01]  /*12670*/  LDL.LU R17, [R1+0x28] ;  /* 0x0000280001117983 */ /* 0x001ea20000300800 */
[----:B------:R-:W-:-:S02]  /*12680*/  IADD3 R12, R19, 0xe, RZ ;  /* 0x0000000e130c7810 */ /* 0x000fc40007ffe0ff */
[----:B------:R-:W-:Y:S02]  /*12690*/  ISETP.LT.AND P6, PT, R15, c[0x0][0x178], !P6 ;  /* 0x00005e000f007a0c */ /* 0x000fe400077c1270 */
[----:B------:R-:W-:Y:S02]  /*126a0*/  ISETP.GE.AND P1, PT, R12, c[0x0][0x17c], PT ;  /* 0x00005f000c007a0c */ /* 0x000fe40003f26270 */
[C---:B------:R-:W-:Y:S01]  /*126b0*/  IADD3 R0, R8.reuse, c[0x0][0x198], RZ ;  /* 0x0000660008007a10 */ /* 0x040fe20007ffe0ff */
[----:B------:R-:W-:Y:S01]  /*126c0*/  IMAD.WIDE R8, R8, 0x2, R28 ;  /* 0x0000000208087825 */ /* 0x000fe200078e021c */
[----:B------:R-:W-:Y:S02]  /*126d0*/  PRMT R21, R21, 0x7632, R21 ;  /* 0x0000763215157816 */ /* 0x000fe40000000015 */
[----:B------:R-:W-:Y:S02]  /*126e0*/  ISETP.LT.AND P5, PT, R27, c[0x0][0x178], !P1 ;  /* 0x00005e001b007a0c */ /* 0x000fe40004fa1270 */
[----:B------:R-:W-:-:S02]  /*126f0*/  ISETP.LT.AND P1, PT, R15, c[0x0][0x178], !P1 ;  /* 0x00005e000f007a0c */ /* 0x000fc40004f21270 */
[----:B------:R-:W-:Y:S01]  /*12700*/  IADD3 R12, R19, 0x10, RZ ;  /* 0x00000010130c7810 */ /* 0x000fe20007ffe0ff */
[----:B------:R0:W-:Y:S01]  /*12710*/  @P6 STG.E.U16 [R8.64], R21 ;  /* 0x0000001508006986 */ /* 0x0001e2000c101506 */
[----:B------:R-:W-:Y:S01]  /*12720*/  ISETP.LT.AND P6, PT, R27, c[0x0][0x178], !P4 ;  /* 0x00005e001b007a0c */ /* 0x000fe200067c1270 */
[----:B------:R-:W-:Y:S01]  /*12730*/  IMAD.WIDE R4, R0, 0x2, R2 ;  /* 0x0000000200047825 */ /* 0x000fe200078e0202 */
[----:B------:R-:W-:Y:S02]  /*12740*/  ISETP.GE.AND P0, PT, R12, c[0x0][0x17c], PT ;  /* 0x00005f000c007a0c */ /* 0x000fe40003f06270 */
[----:B------:R-:W-:Y:S02]  /*12750*/  ISETP.LT.AND P4, PT, R15, c[0x0][0x178], !P4 ;  /* 0x00005e000f007a0c */ /* 0x000fe40006781270 */
[----:B------:R-:W-:Y:S01]  /*12760*/  IADD3 R12, R19, 0x11, RZ ;  /* 0x00000011130c7810 */ /* 0x000fe20007ffe0ff */
[C---:B0-----:R-:W-:Y:S01]  /*12770*/  IMAD.WIDE R8, R0.reuse, 0x2, R28 ;  /* 0x0000000200087825 */ /* 0x041fe200078e021c */
[----:B------:R-:W-:Y:S01]  /*12780*/  IADD3 R0, R0, c[0x0][0x198], RZ ;  /* 0x0000660000007a10 */ /* 0x000fe20007ffe0ff */
[----:B------:R0:W-:Y:S01]  /*12790*/  @P5 STG.E.U16 [R4.64], R13 ;  /* 0x0000000d04005986 */ /* 0x0001e2000c101506 */
[----:B------:R-:W-:-:S02]  /*127a0*/  ISETP.GE.AND P2, PT, R12, c[0x0][0x17c], PT ;  /* 0x00005f000c007a0c */ /* 0x000fc40003f46270 */
[----:B------:R-:W-:Y:S01]  /*127b0*/  IADD3 R12, R19, 0x13, RZ ;  /* 0x00000013130c7810 */ /* 0x000fe20007ffe0ff */
[----:B------:R1:W-:Y:S01]  /*127c0*/  @P1 STG.E.U16 [R8.64], R25 ;  /* 0x0000001908001986 */ /* 0x0003e2000c101506 */
[----:B------:R-:W-:Y:S02]  /*127d0*/  ISETP.LT.AND P1, PT, R27, c[0x0][0x178], !P0 ;  /* 0x00005e001b007a0c */ /* 0x000fe40004721270 */
[----:B------:R-:W-:Y:S02]  /*127e0*/  ISETP.LT.AND P0, PT, R15, c[0x0][0x178], !P0 ;  /* 0x00005e000f007a0c */ /* 0x000fe40004701270 */
[----:B0-----:R-:W-:Y:S01]  /*127f0*/  PRMT R13, R13, 0x7632, R13 ;  /* 0x000076320d0d7816 */ /* 0x001fe2000000000d */
[----:B------:R-:W-:Y:S01]  /*12800*/  IMAD.WIDE R4, R0, 0x2, R2 ;  /* 0x0000000200047825 */ /* 0x000fe200078e0202 */
[----:B------:R-:W-:Y:S02]  /*12810*/  ISETP.GE.AND P5, PT, R12, c[0x0][0x17c], PT ;  /* 0x00005f000c007a0c */ /* 0x000fe40003fa6270 */
[----:B-1----:R-:W-:Y:S01]  /*12820*/  PRMT R25, R25, 0x7632, R25 ;  /* 0x0000763219197816 */ /* 0x002fe20000000019 */
[----:B------:R-:W-:Y:S01]  /*12830*/  IMAD.WIDE R8, R0, 0x2, R28 ;  /* 0x0000000200087825 */ /* 0x000fe200078e021c */
[----:B------:R0:W-:Y:S01]  /*12840*/  @P6 STG.E.U16 [R4.64], R13 ;  /* 0x0000000d04006986 */ /* 0x0001e2000c101506 */
[----:B------:R-:W-:-:S03]  /*12850*/  IADD3 R12, R19, 0x14, RZ ;  /* 0x00000014130c7810 */ /* 0x000fc60007ffe0ff */
[----:B------:R1:W-:Y:S01]  /*12860*/  @P4 STG.E.U16 [R8.64], R25 ;  /* 0x0000001908004986 */ /* 0x0003e2000c101506 */
[----:B------:R-:W-:Y:S02]  /*12870*/  ISETP.LT.AND P4, PT, R27, c[0x0][0x178], !P2 ;  /* 0x00005e001b007a0c */ /* 0x000fe40005781270 */
[----:B------:R-:W-:Y:S02]  /*12880*/  ISETP.GE.AND P6, PT, R12, c[0x0][0x17c], PT ;  /* 0x00005f000c007a0c */ /* 0x000fe40003fc6270 */
[----:B0-----:R-:W-:Y:S02]  /*12890*/  IADD3 R4, R0, c[0x0][0x198], RZ ;  /* 0x0000660000047a10 */ /* 0x001fe40007ffe0ff */
[----:B------:R-:W-:Y:S02]  /*128a0*/  ISETP.LT.AND P2, PT, R15, c[0x0][0x178], !P2 ;  /* 0x00005e000f007a0c */ /* 0x000fe40005741270 */
[C---:B------:R-:W-:Y:S01]  /*128b0*/  IADD3 R12, R4.reuse, c[0x0][0x198], RZ ;  /* 0x00006600040c7a10 */ /* 0x040fe20007ffe0ff */
[----:B-1----:R-:W-:-:S04]  /*128c0*/  IMAD.WIDE R8, R4, 0x2, R2 ;  /* 0x0000000204087825 */ /* 0x002fc800078e0202 */
[----:B------:R-:W-:Y:S01]  /*128d0*/  IMAD.WIDE R4, R4, 0x2, R28 ;  /* 0x0000000204047825 */ /* 0x000fe200078e021c */
[----:B-----5:R-:W-:Y:S01]  /*128e0*/  PRMT R20, R10, 0x7632, R20 ;  /* 0x000076320a147816 */ /* 0x020fe20000000014 */
[----:B--2---:R0:W-:Y:S01]  /*128f0*/  @P1 STG.E.U16 [R8.64], R17 ;  /* 0x0000001108001986 */ /* 0x0041e2000c101506 */
[----:B------:R-:W-:-:S03]  /*12900*/  PRMT R13, R17, 0x7632, R13 ;  /* 0x00007632110d7816 */ /* 0x000fc6000000000d */
[----:B------:R1:W-:Y:S01]  /*12910*/  @P0 STG.E.U16 [R4.64], R10 ;  /* 0x0000000a04000986 */ /* 0x0003e2000c101506 */
[----:B0-----:R-:W-:-:S04]  /*12920*/  IMAD.WIDE R8, R12, 0x2, R2 ;  /* 0x000000020c087825 */ /* 0x001fc800078e0202 */
[----:B-1----:R-:W-:Y:S01]  /*12930*/  IMAD.WIDE R4, R12, 0x2, R28 ;  /* 0x000000020c047825 */ /* 0x002fe200078e021c */
[----:B------:R-:W-:Y:S04]  /*12940*/  @P4 STG.E.U16 [R8.64], R13 ;  /* 0x0000000d08004986 */ /* 0x000fe8000c101506 */
[----:B------:R0:W-:Y:S04]  /*12950*/  @P2 STG.E.U16 [R4.64], R20 ;  /* 0x0000001404002986 */ /* 0x0001e8000c101506 */
[----:B0-----:R-:W2:Y:S01]  /*12960*/  LDL.LU R20, [R1+0x2c] ;  /* 0x00002c0001147983 */ /* 0x001ea20000300800 */
[----:B------:R-:W-:-:S04]  /*12970*/  IADD3 R16, R19, 0x12, RZ ;  /* 0x0000001213107810 */ /* 0x000fc80007ffe0ff */
[----:B------:R-:W-:-:S04]  /*12980*/  ISETP.GE.AND P3, PT, R16, c[0x0][0x17c], PT ;  /* 0x00005f0010007a0c */ /* 0x000fc80003f66270 */
[----:B------:R-:W-:Y:S02]  /*12990*/  ISETP.LT.AND P0, PT, R27, c[0x0][0x178], !P3 ;  /* 0x00005e001b007a0c */ /* 0x000fe40005f01270 */
[----:B------:R-:W-:Y:S02]  /*129a0*/  ISETP.LT.AND P3, PT, R15, c[0x0][0x178], !P3 ;  /* 0x00005e000f007a0c */ /* 0x000fe40005f61270 */
[----:B------:R-:W-:Y:S02]  /*129b0*/  IADD3 R17, R12, c[0x0][0x198], RZ ;  /* 0x000066000c117a10 */ /* 0x000fe40007ffe0ff */
[----:B------:R-:W-:Y:S02]  /*129c0*/  ISETP.LT.AND P4, PT, R27, c[0x0][0x178], !P5 ;  /* 0x00005e001b007a0c */ /* 0x000fe40006f81270 */
[C---:B------:R-:W-:Y:S01]  /*129d0*/  IADD3 R10, R17.reuse, c[0x0][0x198], RZ ;  /* 0x00006600110a7a10 */ /* 0x040fe20007ffe0ff */
[----:B------:R-:W-:Y:S01]  /*129e0*/  IMAD.WIDE R4, R17, 0x2, R2 ;  /* 0x0000000211047825 */ /* 0x000fe200078e0202 */
[----:B------:R-:W-:-:S03]  /*129f0*/  ISETP.LT.AND P5, PT, R15, c[0x0][0x178], !P5 ;  /* 0x00005e000f007a0c */ /* 0x000fc60006fa1270 */
[----:B------:R-:W-:Y:S01]  /*12a00*/  IMAD.WIDE R8, R17, 0x2, R28 ;  /* 0x0000000211087825 */ /* 0x000fe200078e021c */
[----:B------:R-:W-:Y:S01]  /*12a10*/  PRMT R16, R24, 0x7632, R16 ;  /* 0x0000763218107816 */ /* 0x000fe20000000010 */
[----:B------:R0:W-:Y:S02]  /*12a20*/  @P0 STG.E.U16 [R4.64], R24 ;  /* 0x0000001804000986 */ /* 0x0001e4000c101506 */
[----:B------:R-:W-:Y:S02]  /*12a30*/  IMAD.WIDE R12, R10, 0x2, R2 ;  /* 0x000000020a0c7825 */ /* 0x000fe400078e0202 */
[----:B----4-:R-:W-:Y:S01]  /*12a40*/  @P3 STG.E.U16 [R8.64], R6 ;  /* 0x0000000608003986 */ /* 0x010fe2000c101506 */
[----:B------:R-:W-:Y:S02]  /*12a50*/  ISETP.LT.AND P3, PT, R27, c[0x0][0x178], !P6 ;  /* 0x00005e001b007a0c */ /* 0x000fe40007761270 */
[----:B------:R-:W-:Y:S01]  /*12a60*/  IADD3 R0, R19, 0x15, RZ ;  /* 0x0000001513007810 */ /* 0x000fe20007ffe0ff */
[----:B------:R1:W-:Y:S01]  /*12a70*/  @P4 STG.E.U16 [R12.64], R16 ;  /* 0x000000100c004986 */ /* 0x0003e2000c101506 */
[----:B------:R-:W-:-:S02]  /*12a80*/  ISETP.LT.AND P6, PT, R15, c[0x0][0x178], !P6 ;  /* 0x00005e000f007a0c */ /* 0x000fc400077c1270 */
[C---:B------:R-:W-:Y:S01]  /*12a90*/  IADD3 R21, R10.reuse, c[0x0][0x198], RZ ;  /* 0x000066000a157a10 */ /* 0x040fe20007ffe0ff */
[----:B0-----:R-:W-:Y:S01]  /*12aa0*/  IMAD.WIDE R4, R10, 0x2, R28 ;  /* 0x000000020a047825 */ /* 0x001fe200078e021c */
[----:B------:R-:W-:Y:S01]  /*12ab0*/  ISETP.GE.AND P1, PT, R0, c[0x0][0x17c], PT ;  /* 0x00005f0000007a0c */ /* 0x000fe20003f26270 */
[----:B------:R-:W4:Y:S01]  /*12ac0*/  LDL.LU R24, [R1+0x1c] ;  /* 0x00001c0001187983 */ /* 0x000f220000300800 */
[----:B------:R-:W-:Y:S02]  /*12ad0*/  IADD3 R0, R19, 0x16, RZ ;  /* 0x0000001613007810 */ /* 0x000fe40007ffe0ff */
[----:B-1----:R-:W-:Y:S01]  /*12ae0*/  PRMT R13, R6, 0x7632, R13 ;  /* 0x00007632060d7816 */ /* 0x002fe2000000000d */
[----:B------:R-:W-:Y:S01]  /*12af0*/  IMAD.WIDE R8, R21, 0x2, R2 ;  /* 0x0000000215087825 */ /* 0x000fe200078e0202 */
[----:B------:R-:W-:-:S03]  /*12b00*/  ISETP.LT.AND P4, PT, R27, c[0x0][0x178], !P1 ;  /* 0x00005e001b007a0c */ /* 0x000fc60004f81270 */
[----:B------:R0:W-:Y:S01]  /*12b10*/  @P5 STG.E.U16 [R4.64], R13 ;  /* 0x0000000d04005986 */ /* 0x0001e2000c101506 */
[----:B------:R-:W-:Y:S02]  /*12b20*/  ISETP.GE.AND P2, PT, R0, c[0x0][0x17c], PT ;  /* 0x00005f0000007a0c */ /* 0x000fe40003f46270 */
[----:B------:R-:W-:Y:S01]  /*12b30*/  IADD3 R17, R21, c[0x0][0x198], RZ ;  /* 0x0000660015117a10 */ /* 0x000fe20007ffe0ff */
[----:B------:R1:W-:Y:S01]  /*12b40*/  @P3 STG.E.U16 [R8.64], R18 ;  /* 0x0000001208003986 */ /* 0x0003e2000c101506 */
[----:B------:R-:W-:Y:S01]  /*12b50*/  ISETP.LT.AND P1, PT, R15, c[0x0][0x178], !P1 ;  /* 0x00005e000f007a0c */ /* 0x000fe20004f21270 */
[----:B0-----:R-:W-:Y:S01]  /*12b60*/  IMAD.WIDE R4, R21, 0x2, R28 ;  /* 0x0000000215047825 */ /* 0x001fe200078e021c */
[----:B------:R-:W-:-:S04]  /*12b70*/  PRMT R10, R18, 0x7632, R10 ;  /* 0x00007632120a7816 */ /* 0x000fc8000000000a */
[----:B---3--:R0:W-:Y:S01]  /*12b80*/  @P6 STG.E.U16 [R4.64], R22 ;  /* 0x0000001604006986 */ /* 0x0081e2000c101506 */
[----:B------:R-:W-:Y:S01]  /*12b90*/  ISETP.LT.AND P6, PT, R27, c[0x0][0x178], !P2 ;  /* 0x00005e001b007a0c */ /* 0x000fe200057c1270 */
[C---:B-1----:R-:W-:Y:S01]  /*12ba0*/  IMAD.WIDE R8, R17.reuse, 0x2, R2 ;  /* 0x0000000211087825 */ /* 0x042fe200078e0202 */
[----:B------:R-:W-:Y:S02]  /*12bb0*/  IADD3 R21, R17, c[0x0][0x198], RZ ;  /* 0x0000660011157a10 */ /* 0x000fe40007ffe0ff */
[----:B------:R-:W-:Y:S02]  /*12bc0*/  IADD3 R0, R19, 0x17, RZ ;  /* 0x0000001713007810 */ /* 0x000fe40007ffe0ff */
[----:B------:R1:W-:Y:S01]  /*12bd0*/  @P4 STG.E.U16 [R8.64], R10 ;  /* 0x0000000a08004986 */ /* 0x0003e2000c101506 */
[----:B------:R-:W-:Y:S01]  /*12be0*/  PRMT R16, R22, 0x7632, R16 ;  /* 0x0000763216107816 */ /* 0x000fe20000000010 */
[----:B0-----:R-:W-:Y:S01]  /*12bf0*/  IMAD.WIDE R4, R17, 0x2, R28 ;  /* 0x0000000211047825 */ /* 0x001fe200078e021c */
[----:B------:R-:W-:-:S03]  /*12c00*/  ISETP.GE.AND P0, PT, R0, c[0x0][0x17c], PT ;  /* 0x00005f0000007a0c */ /* 0x000fc60003f06270 */
[----:B-1----:R-:W-:Y:S01]  /*12c10*/  IMAD.WIDE R8, R21, 0x2, R2 ;  /* 0x0000000215087825 */ /* 0x002fe200078e0202 */
[----:B------:R0:W-:Y:S01]  /*12c20*/  @P1 STG.E.U16 [R4.64], R16 ;  /* 0x0000001004001986 */ /* 0x0001e2000c101506 */
[----:B------:R-:W-:-:S03]  /*12c30*/  ISETP.LT.AND P2, PT, R15, c[0x0][0x178], !P2 ;  /* 0x00005e000f007a0c */ /* 0x000fc60005741270 */
[----:B------:R1:W-:Y:S01]  /*12c40*/  @P6 STG.E.U16 [R8.64], R14 ;  /* 0x0000000e08006986 */ /* 0x0003e2000c101506 */
[----:B------:R-:W-:Y:S01]  /*12c50*/  ISETP.LT.AND P6, PT, R27, c[0x0][0x178], !P0 ;  /* 0x00005e001b007a0c */ /* 0x000fe200047c1270 */
[----:B------:R-:W-:Y:S01]  /*12c60*/  IMAD.WIDE R12, R21, 0x2, R28 ;  /* 0x00000002150c7825 */ /* 0x000fe200078e021c */
[----:B------:R-:W-:Y:S02]  /*12c70*/  ISETP.LT.AND P0, PT, R15, c[0x0][0x178], !P0 ;  /* 0x00005e000f007a0c */ /* 0x000fe40004701270 */
[C---:B------:R-:W-:Y:S02]  /*12c80*/  IADD3 R0, R19.reuse, 0x18, RZ ;  /* 0x0000001813007810 */ /* 0x040fe40007ffe0ff */
[----:B------:R-:W-:Y:S02]  /*12c90*/  IADD3 R6, R19, 0x1a, RZ ;  /* 0x0000001a13067810 */ /* 0x000fe40007ffe0ff */
[----:B------:R-:W-:Y:S02]  /*12ca0*/  IADD3 R21, R21, c[0x0][0x198], RZ ;  /* 0x0000660015157a10 */ /* 0x000fe40007ffe0ff */
[----:B------:R-:W-:-:S02]  /*12cb0*/  ISETP.GE.AND P5, PT, R0, c[0x0][0x17c], PT ;  /* 0x00005f0000007a0c */ /* 0x000fc40003fa6270 */
[----:B------:R-:W-:Y:S01]  /*12cc0*/  IADD3 R0, R19, 0x19, RZ ;  /* 0x0000001913007810 */ /* 0x000fe20007ffe0ff */
[C---:B0-----:R-:W-:Y:S01]  /*12cd0*/  IMAD.WIDE R4, R21.reuse, 0x2, R2 ;  /* 0x0000000215047825 */ /* 0x041fe200078e0202 */
[----:B------:R-:W-:Y:S02]  /*12ce0*/  ISETP.GE.AND P4, PT, R6, c[0x0][0x17c], PT ;  /* 0x00005f0006007a0c */ /* 0x000fe40003f86270 */
[----:B------:R-:W-:Y:S01]  /*12cf0*/  PRMT R6, R14, 0x7632, R6 ;  /* 0x000076320e067816 */ /* 0x000fe20000000006 */
[C---:B-1----:R-:W-:Y:S01]  /*12d00*/  IMAD.WIDE R8, R21.reuse, 0x2, R28 ;  /* 0x0000000215087825 */ /* 0x042fe200078e021c */
[----:B------:R-:W-:Y:S01]  /*12d10*/  PRMT R10, R26, 0x7632, R10 ;  /* 0x000076321a0a7816 */ /* 0x000fe2000000000a */
[----:B------:R0:W-:Y:S01]  /*12d20*/  @P2 STG.E.U16 [R12.64], R26 ;  /* 0x0000001a0c002986 */ /* 0x0001e2000c101506 */
[----:B------:R-:W-:Y:S02]  /*12d30*/  ISETP.GE.AND P3, PT, R0, c[0x0][0x17c], PT ;  /* 0x00005f0000007a0c */ /* 0x000fe40003f66270 */
[----:B------:R-:W-:Y:S01]  /*12d40*/  IADD3 R25, R21, c[0x0][0x198], RZ ;  /* 0x0000660015197a10 */ /* 0x000fe20007ffe0ff */
[----:B------:R1:W-:Y:S01]  /*12d50*/  @P6 STG.E.U16 [R4.64], R6 ;  /* 0x0000000604006986 */ /* 0x0003e2000c101506 */
[----:B------:R-:W-:-:S02]  /*12d60*/  IADD3 R0, R19, 0x1b, RZ ;  /* 0x0000001b13007810 */ /* 0x000fc40007ffe0ff */
[----:B------:R-:W-:Y:S01]  /*12d70*/  ISETP.LT.AND P2, PT, R27, c[0x0][0x178], !P5 ;  /* 0x00005e001b007a0c */ /* 0x000fe20006f41270 */
[----:B------:R3:W-:Y:S01]  /*12d80*/  @P0 STG.E.U16 [R8.64], R10 ;  /* 0x0000000a08000986 */ /* 0x0007e2000c101506 */
[----:B------:R-:W-:Y:S02]  /*12d90*/  ISETP.LT.AND P5, PT, R15, c[0x0][0x178], !P5 ;  /* 0x00005e000f007a0c */ /* 0x000fe40006fa1270 */
[----:B------:R-:W-:Y:S01]  /*12da0*/  ISETP.LT.AND P0, PT, R27, c[0x0][0x178], !P3 ;  /* 0x00005e001b007a0c */ /* 0x000fe20005f01270 */
[----:B0-----:R-:W-:Y:S01]  /*12db0*/  IMAD.WIDE R12, R25, 0x2, R2 ;  /* 0x00000002190c7825 */ /* 0x001fe200078e0202 */
[----:B------:R-:W-:Y:S02]  /*12dc0*/  ISETP.GE.AND P1, PT, R0, c[0x0][0x17c], PT ;  /* 0x00005f0000007a0c */ /* 0x000fe40003f26270 */
[----:B------:R-:W-:Y:S01]  /*12dd0*/  IADD3 R0, R19, 0x1c, RZ ;  /* 0x0000001c13007810 */ /* 0x000fe20007ffe0ff */
[C---:B------:R-:W-:Y:S01]  /*12de0*/  IMAD.WIDE R16, R25.reuse, 0x2, R28 ;  /* 0x0000000219107825 */ /* 0x040fe200078e021c */
[----:B------:R-:W-:-:S02]  /*12df0*/  IADD3 R25, R25, c[0x0][0x198], RZ ;  /* 0x0000660019197a10 */ /* 0x000fc40007ffe0ff */
[----:B------:R-:W-:-:S03]  /*12e00*/  ISETP.GE.AND P6, PT, R0, c[0x0][0x17c], PT ;  /* 0x00005f0000007a0c */ /* 0x000fc60003fc6270 */
[----:B-1----:R-:W-:Y:S01]  /*12e10*/  IMAD.WIDE R4, R25, 0x2, R2 ;  /* 0x0000000219047825 */ /* 0x002fe200078e0202 */
[C---:B------:R-:W-:Y:S02]  /*12e20*/  IADD3 R6, R19.reuse, 0x1e, RZ ;  /* 0x0000001e13067810 */ /* 0x040fe40007ffe0ff */
[----:B---3--:R-:W-:Y:S02]  /*12e30*/  IADD3 R10, R19, 0x1d, RZ ;  /* 0x0000001d130a7810 */ /* 0x008fe40007ffe0ff */
[----:B--2---:R-:W-:Y:S01]  /*12e40*/  PRMT R0, R20, 0x7632, R0 ;  /* 0x0000763214007816 */ /* 0x004fe20000000000 */
[----:B------:R0:W-:Y:S04]  /*12e50*/  @P2 STG.E.U16 [R12.64], R20 ;  /* 0x000000140c002986 */ /* 0x0001e8000c101506 */
[----:B------:R1:W-:Y:S04]  /*12e60*/  @P5 STG.E.U16 [R16.64], R11 ;  /* 0x0000000b10005986 */ /* 0x0003e8000c101506 */
[----:B------:R2:W-:Y:S01]  /*12e70*/  @P0 STG.E.U16 [R4.64], R0 ;  /* 0x0000000004000986 */ /* 0x0005e2000c101506 */
[----:B------:R-:W-:-:S02]  /*12e80*/  ISETP.GE.AND P0, PT, R6, c[0x0][0x17c], PT ;  /* 0x00005f0006007a0c */ /* 0x000fc40003f06270 */
[----:B------:R-:W-:Y:S02]  /*12e90*/  IADD3 R6, R19, 0x1f, RZ ;  /* 0x0000001f13067810 */ /* 0x000fe40007ffe0ff */
[----:B------:R-:W3:Y:S01]  /*12ea0*/  LDL.LU R19, [R1+0x750] ;  /* 0x0007500001137983 */ /* 0x000ee20000300800 */
[----:B------:R-:W-:Y:S02]  /*12eb0*/  ISETP.LT.AND P3, PT, R15, c[0x0][0x178], !P3 ;  /* 0x00005e000f007a0c */ /* 0x000fe40005f61270 */
[----:B------:R-:W-:Y:S02]  /*12ec0*/  ISETP.LT.AND P2, PT, R27, c[0x0][0x178], !P4 ;  /* 0x00005e001b007a0c */ /* 0x000fe40006741270 */
[C---:B------:R-:W-:Y:S01]  /*12ed0*/  IADD3 R21, R25.reuse, c[0x0][0x198], RZ ;  /* 0x0000660019157a10 */ /* 0x040fe20007ffe0ff */
[----:B------:R-:W-:Y:S01]  /*12ee0*/  IMAD.WIDE R8, R25, 0x2, R28 ;  /* 0x0000000219087825 */ /* 0x000fe200078e021c */
[----:B------:R-:W-:-:S03]  /*12ef0*/  PRMT R14, R11, 0x7632, R14 ;  /* 0x000076320b0e7816 */ /* 0x000fc6000000000e */
[----:B0-----:R-:W-:Y:S01]  /*12f00*/  IMAD.WIDE R12, R21, 0x2, R2 ;  /* 0x00000002150c7825 */ /* 0x001fe200078e0202 */
[----:B------:R-:W-:-:S03]  /*12f10*/  ISETP.LT.AND P4, PT, R15, c[0x0][0x178], !P4 ;  /* 0x00005e000f007a0c */ /* 0x000fc60006781270 */
[----:B------:R0:W-:Y:S01]  /*12f20*/  @P3 STG.E.U16 [R8.64], R14 ;  /* 0x0000000e08003986 */ /* 0x0001e2000c101506 */
[----:B-1----:R-:W-:Y:S02]  /*12f30*/  IADD3 R11, R21, c[0x0][0x198], RZ ;  /* 0x00006600150b7a10 */ /* 0x002fe40007ffe0ff */
[C---:B------:R-:W-:Y:S01]  /*12f40*/  ISETP.LT.AND P3, PT, R27.reuse, c[0x0][0x178], !P6 ;  /* 0x00005e001b007a0c */ /* 0x040fe20007761270 */
[----:B----4-:R1:W-:Y:S01]  /*12f50*/  @P2 STG.E.U16 [R12.64], R24 ;  /* 0x000000180c002986 */ /* 0x0103e2000c101506 */
[----:B------:R-:W-:Y:S02]  /*12f60*/  ISETP.LT.AND P2, PT, R27, c[0x0][0x178], !P1 ;  /* 0x00005e001b007a0c */ /* 0x000fe40004f41270 */
[----:B------:R-:W-:Y:S01]  /*12f70*/  ISETP.LT.AND P1, PT, R15, c[0x0][0x178], !P1 ;  /* 0x00005e000f007a0c */ /* 0x000fe20004f21270 */
[----:B--2---:R-:W-:Y:S01]  /*12f80*/  IMAD.WIDE R4, R21, 0x2, R28 ;  /* 0x0000000215047825 */ /* 0x004fe200078e021c */
[C---:B------:R-:W-:Y:S02]  /*12f90*/  IADD3 R17, R11.reuse, c[0x0][0x198], RZ ;  /* 0x000066000b117a10 */ /* 0x040fe40007ffe0ff */
[----:B------:R-:W-:Y:S01]  /*12fa0*/  ISETP.GE.AND P5, PT, R10, c[0x0][0x17c], PT ;  /* 0x00005f000a007a0c */ /* 0x000fe20003fa6270 */
[----:B0-----:R-:W-:Y:S01]  /*12fb0*/  IMAD.WIDE R8, R11, 0x2, R2 ;  /* 0x000000020b087825 */ /* 0x001fe200078e0202 */
[----:B------:R-:W-:-:S02]  /*12fc0*/  PRMT R16, R24, 0x7632, R16 ;  /* 0x0000763218107816 */ /* 0x000fc40000000010 */
[----:B------:R-:W-:Y:S01]  /*12fd0*/  PRMT R0, R7, 0x7632, R0 ;  /* 0x0000763207007816 */ /* 0x000fe20000000000 */
[----:B------:R-:W-:Y:S01]  /*12fe0*/  IMAD.WIDE R10, R11, 0x2, R28 ;  /* 0x000000020b0a7825 */ /* 0x000fe200078e021c */
[----:B------:R0:W-:Y:S01]  /*12ff0*/  @P4 STG.E.U16 [R4.64], R7 ;  /* 0x0000000704004986 */ /* 0x0001e2000c101506 */
[----:B------:R-:W-:Y:S02]  /*13000*/  ISETP.GE.AND P4, PT, R6, c[0x0][0x17c], PT ;  /* 0x00005f0006007a0c */ /* 0x000fe40003f86270 */
[----:B-1----:R-:W-:Y:S01]  /*13010*/  IMAD.WIDE R12, R17, 0x2, R2 ;  /* 0x00000002110c7825 */ /* 0x002fe200078e0202 */
[----:B------:R-:W-:Y:S01]  /*13020*/  @P2 STG.E.U16 [R8.64], R16 ;  /* 0x0000001008002986 */ /* 0x000fe2000c101506 */
[----:B------:R-:W-:-:S03]  /*13030*/  ISETP.LT.AND P2, PT, R27, c[0x0][0x178], !P0 ;  /* 0x00005e001b007a0c */ /* 0x000fc60004741270 */
[----:B------:R1:W-:Y:S01]  /*13040*/  @P1 STG.E.U16 [R10.64], R0 ;  /* 0x000000000a001986 */ /* 0x0003e2000c101506 */
[----:B------:R-:W-:Y:S02]  /*13050*/  ISETP.LT.AND P1, PT, R27, c[0x0][0x178], !P4 ;  /* 0x00005e001b007a0c */ /* 0x000fe40006721270 */
[C---:B------:R-:W-:Y:S02]  /*13060*/  ISETP.LT.AND P6, PT, R15.reuse, c[0x0][0x178], !P6 ;  /* 0x00005e000f007a0c */ /* 0x040fe400077c1270 */
[C---:B------:R-:W-:Y:S02]  /*13070*/  ISETP.LT.AND P0, PT, R15.reuse, c[0x0][0x178], !P0 ;  /* 0x00005e000f007a0c */ /* 0x040fe40004701270 */
[----:B------:R-:W-:Y:S01]  /*13080*/  ISETP.LT.AND P4, PT, R15, c[0x0][0x178], !P4 ;  /* 0x00005e000f007a0c */ /* 0x000fe20006781270 */
[----:B---3--:R2:W-:Y:S01]  /*13090*/  @P3 STG.E.U16 [R12.64], R19 ;  /* 0x000000130c003986 */ /* 0x0085e2000c101506 */
[----:B------:R-:W-:Y:S02]  /*130a0*/  ISETP.LT.AND P3, PT, R27, c[0x0][0x178], !P5 ;  /* 0x00005e001b007a0c */ /* 0x000fe40006f61270 */
[----:B------:R-:W-:Y:S01]  /*130b0*/  ISETP.LT.AND P5, PT, R15, c[0x0][0x178], !P5 ;  /* 0x00005e000f007a0c */ /* 0x000fe20006fa1270 */
[----:B------:R-:W3:Y:S04]  /*130c0*/  LDL.LU R27, [R1+0x74c] ;  /* 0x00074c00011b7983 */ /* 0x000ee80000300800 */
[----:B------:R-:W4:Y:S01]  /*130d0*/  LDL.LU R15, [R1+0x748] ;  /* 0x00074800010f7983 */ /* 0x000f220000300800 */
[C---:B------:R-:W-:Y:S01]  /*130e0*/  IADD3 R21, R17.reuse, c[0x0][0x198], RZ ;  /* 0x0000660011157a10 */ /* 0x040fe20007ffe0ff */
[----:B0-----:R-:W-:-:S03]  /*130f0*/  IMAD.WIDE R4, R17, 0x2, R28 ;  /* 0x0000000211047825 */ /* 0x001fc600078e021c */
[C---:B------:R-:W-:Y:S01]  /*13100*/  IADD3 R25, R21.reuse, c[0x0][0x198], RZ ;  /* 0x0000660015197a10 */ /* 0x040fe20007ffe0ff */
[----:B------:R-:W-:Y:S01]  /*13110*/  IMAD.WIDE R6, R21, 0x2, R2 ;  /* 0x0000000215067825 */ /* 0x000fe200078e0202 */
[----:B-1----:R-:W-:Y:S02]  /*13120*/  PRMT R0, R19, 0x7632, R0 ;  /* 0x0000763213007816 */ /* 0x002fe40000000000 */
[----:B------:R-:W-:Y:S01]  /*13130*/  IADD3 R17, R25, c[0x0][0x198], RZ ;  /* 0x0000660019117a10 */ /* 0x000fe20007ffe0ff */
[----:B------:R-:W-:Y:S01]  /*13140*/  IMAD.WIDE R8, R21, 0x2, R28 ;  /* 0x0000000215087825 */ /* 0x000fe200078e021c */
[----:B------:R-:W-:Y:S01]  /*13150*/  PRMT R14, R23, 0x7632, R14 ;  /* 0x00007632170e7816 */ /* 0x000fe2000000000e */
[----:B------:R4:W-:Y:S02]  /*13160*/  @P6 STG.E.U16 [R4.64], R23 ;  /* 0x0000001704006986 */ /* 0x0009e4000c101506 */
[C---:B------:R-:W-:Y:S02]  /*13170*/  IMAD.WIDE R10, R25.reuse, 0x2, R2 ;  /* 0x00000002190a7825 */ /* 0x040fe400078e0202 */
[----:B------:R0:W-:Y:S02]  /*13180*/  @P3 STG.E.U16 [R6.64], R0 ;  /* 0x0000000006003986 */ /* 0x0001e4000c101506 */
[----:B--2---:R-:W-:-:S02]  /*13190*/  IMAD.WIDE R12, R25, 0x2, R28 ;  /* 0x00000002190c7825 */ /* 0x004fc400078e021c */
[----:B------:R0:W-:Y:S02]  /*131a0*/  @P5 STG.E.U16 [R8.64], R14 ;  /* 0x0000000e08005986 */ /* 0x0001e4000c101506 */
[----:B------:R-:W-:-:S04]  /*131b0*/  IMAD.WIDE R2, R17, 0x2, R2 ;  /* 0x0000000211027825 */ /* 0x000fc800078e0202 */
[----:B------:R-:W-:Y:S01]  /*131c0*/  IMAD.WIDE R28, R17, 0x2, R28 ;  /* 0x00000002111c7825 */ /* 0x000fe200078e021c */
[----:B----4-:R-:W-:Y:S01]  /*131d0*/  PRMT R5, R15, 0x7632, R5 ;  /* 0x000076320f057816 */ /* 0x010fe20000000005 */
[----:B------:R0:W-:Y:S04]  /*131e0*/  @P2 STG.E.U16 [R10.64], R15 ;  /* 0x0000000f0a002986 */ /* 0x0001e8000c101506 */
[----:B---3--:R0:W-:Y:S04]  /*131f0*/  @P0 STG.E.U16 [R12.64], R27 ;  /* 0x0000001b0c000986 */ /* 0x0081e8000c101506 */
[----:B------:R0:W-:Y:S01]  /*13200*/  @P1 STG.E.U16 [R2.64], R5 ;  /* 0x0000000502001986 */ /* 0x0001e2000c101506 */
[----:B------:R-:W-:Y:S05]  /*13210*/  @!P4 EXIT ;  /* 0x000000000000c94d */ /* 0x000fea0003800000 */
[----:B0-----:R-:W-:-:S05]  /*13220*/  PRMT R14, R27, 0x7632, R14 ;  /* 0x000076321b0e7816 */ /* 0x001fca000000000e */
[----:B------:R-:W-:Y:S01]  /*13230*/  STG.E.U16 [R28.64], R14 ;  /* 0x0000000e1c007986 */ /* 0x000fe2000c101506 */
[----:B------:R-:W-:Y:S05]  /*13240*/  EXIT ;  /* 0x000000000000794d */ /* 0x000fea0003800000 */
.L_x_4:
[----:B------:R-:W-:-:S00]  /*13250*/  BRA `(.L_x_4) ;  /* 0xfffffff000007947 */ /* 0x000fc0000383ffff */
[----:B------:R-:W-:-:S00]  /*13260*/  NOP ;  /* 0x0000000000007918 */ /* 0x000fc00000000000 */
        /* <DEDUP_REMOVED lines=9> */
.L_x_5:


//--------------------- .nv.shared.matmul_kernel  --------------------------
	.section	.nv.shared.matmul_kernel,"aw",@nobits
	.sectionflags	@""
	.align	16
